	.headerflags	@"EF_CUDA_TEXMODE_UNIFIED EF_CUDA_64BIT_ADDRESS EF_CUDA_ACCELERATORS EF_CUDA_SM90 EF_CUDA_VIRTUAL_SM(EF_CUDA_SM90)"
	.elftype	@"ET_EXEC"


//--------------------- .nv.info                  --------------------------
	.section	.nv.info,"",@"SHT_CUDA_INFO"
	.align	4


	//----- nvinfo : EIATTR_REGCOUNT
	.align		4
        /*0000*/ 	.byte	0x04, 0x2f
        /*0002*/ 	.short	(.L_3 - .L_2)
	.align		4
.L_2:
        /*0004*/ 	.word	index@(triton_poi_fused_cat_7)
        /*0008*/ 	.word	0x00000057


	//----- nvinfo : EIATTR_MIN_STACK_SIZE
	.align		4
.L_3:
        /*000c*/ 	.byte	0x04, 0x12
        /*000e*/ 	.short	(.L_5 - .L_4)
	.align		4
.L_4:
        /*0010*/ 	.word	index@(triton_poi_fused_cat_7)
        /*0014*/ 	.word	0x00000000


	//----- nvinfo : EIATTR_FRAME_SIZE
	.align		4
.L_5:
        /*0018*/ 	.byte	0x04, 0x11
        /*001a*/ 	.short	(.L_7 - .L_6)
	.align		4
.L_6:
        /*001c*/ 	.word	index@(triton_poi_fused_cat_7)
        /*0020*/ 	.word	0x00000000


	//----- nvinfo : EIATTR_MIN_STACK_SIZE
	.align		4
.L_7:
        /*0024*/ 	.byte	0x04, 0x12
        /*0026*/ 	.short	(.L_9 - .L_8)
	.align		4
.L_8:
        /*0028*/ 	.word	index@(triton_poi_fused_cat_7)
        /*002c*/ 	.word	0x00000000
.L_9:


//--------------------- .nv.info.triton_poi_fused_cat_7 --------------------------
	.section	.nv.info.triton_poi_fused_cat_7,"",@"SHT_CUDA_INFO"
	.sectionflags	@""
	.align	4


	//----- nvinfo : EIATTR_CUDA_API_VERSION
	.align		4
        /*0000*/ 	.byte	0x04, 0x37
        /*0002*/ 	.short	(.L_11 - .L_10)
.L_10:
        /*0004*/ 	.word	0x0000007c


	//----- nvinfo : EIATTR_KPARAM_INFO
	.align		4
.L_11:
        /*0008*/ 	.byte	0x04, 0x17
        /*000a*/ 	.short	(.L_13 - .L_12)
.L_12:
        /*000c*/ 	.word	0x00000000
        /*0010*/ 	.short	0x0015
        /*0012*/ 	.short	0x00a8
        /*0014*/ 	.byte	0x00, 0xf0, 0x11, 0x00


	//----- nvinfo : EIATTR_KPARAM_INFO
	.align		4
.L_13:
        /*0018*/ 	.byte	0x04, 0x17
        /*001a*/ 	.short	(.L_15 - .L_14)
.L_14:
        /*001c*/ 	.word	0x00000000
        /*0020*/ 	.short	0x0014
        /*0022*/ 	.short	0x00a0
        /*0024*/ 	.byte	0x00, 0xf4, 0x21, 0x00


	//----- nvinfo : EIATTR_KPARAM_INFO
	.align		4
.L_15:
        /*0028*/ 	.byte	0x04, 0x17
        /*002a*/ 	.short	(.L_17 - .L_16)
.L_16:
        /*002c*/ 	.word	0x00000000
        /*0030*/ 	.short	0x0013
        /*0032*/ 	.short	0x0098
        /*0034*/ 	.byte	0x00, 0xf4, 0x21, 0x00


	//----- nvinfo : EIATTR_KPARAM_INFO
	.align		4
.L_17:
        /*0038*/ 	.byte	0x04, 0x17
        /*003a*/ 	.short	(.L_19 - .L_18)
.L_18:
        /*003c*/ 	.word	0x00000000
        /*0040*/ 	.short	0x0012
        /*0042*/ 	.short	0x0090
        /*0044*/ 	.byte	0x00, 0xf4, 0x21, 0x00


	//----- nvinfo : EIATTR_KPARAM_INFO
	.align		4
.L_19:
        /*0048*/ 	.byte	0x04, 0x17
        /*004a*/ 	.short	(.L_21 - .L_20)
.L_20:
        /*004c*/ 	.word	0x00000000
        /*0050*/ 	.short	0x0011
        /*0052*/ 	.short	0x0088
        /*0054*/ 	.byte	0x00, 0xf4, 0x21, 0x00


	//----- nvinfo : EIATTR_KPARAM_INFO
	.align		4
.L_21:
        /*0058*/ 	.byte	0x04, 0x17
        /*005a*/ 	.short	(.L_23 - .L_22)
.L_22:
        /*005c*/ 	.word	0x00000000
        /*0060*/ 	.short	0x0010
        /*0062*/ 	.short	0x0080
        /*0064*/ 	.byte	0x00, 0xf4, 0x21, 0x00


	//----- nvinfo : EIATTR_KPARAM_INFO
	.align		4
.L_23:
        /*0068*/ 	.byte	0x04, 0x17
        /*006a*/ 	.short	(.L_25 - .L_24)
.L_24:
        /*006c*/ 	.word	0x00000000
        /*0070*/ 	.short	0x000f
        /*0072*/ 	.short	0x0078
        /*0074*/ 	.byte	0x00, 0xf4, 0x21, 0x00


	//----- nvinfo : EIATTR_KPARAM_INFO
	.align		4
.L_25:
        /*0078*/ 	.byte	0x04, 0x17
        /*007a*/ 	.short	(.L_27 - .L_26)
.L_26:
        /*007c*/ 	.word	0x00000000
        /*0080*/ 	.short	0x000e
        /*0082*/ 	.short	0x0070
        /*0084*/ 	.byte	0x00, 0xf4, 0x21, 0x00


	//----- nvinfo : EIATTR_KPARAM_INFO
	.align		4
.L_27:
        /*0088*/ 	.byte	0x04, 0x17
        /*008a*/ 	.short	(.L_29 - .L_28)
.L_28:
        /*008c*/ 	.word	0x00000000
        /*0090*/ 	.short	0x000d
        /*0092*/ 	.short	0x0068
        /*0094*/ 	.byte	0x00, 0xf4, 0x21, 0x00


	//----- nvinfo : EIATTR_KPARAM_INFO
	.align		4
.L_29:
        /*0098*/ 	.byte	0x04, 0x17
        /*009a*/ 	.short	(.L_31 - .L_30)
.L_30:
        /*009c*/ 	.word	0x00000000
        /*00a0*/ 	.short	0x000c
        /*00a2*/ 	.short	0x0060
        /*00a4*/ 	.byte	0x00, 0xf4, 0x21, 0x00


	//----- nvinfo : EIATTR_KPARAM_INFO
	.align		4
.L_31:
        /*00a8*/ 	.byte	0x04, 0x17
        /*00aa*/ 	.short	(.L_33 - .L_32)
.L_32:
        /*00ac*/ 	.word	0x00000000
        /*00b0*/ 	.short	0x000b
        /*00b2*/ 	.short	0x0058
        /*00b4*/ 	.byte	0x00, 0xf4, 0x21, 0x00


	//----- nvinfo : EIATTR_KPARAM_INFO
	.align		4
.L_33:
        /*00b8*/ 	.byte	0x04, 0x17
        /*00ba*/ 	.short	(.L_35 - .L_34)
.L_34:
        /*00bc*/ 	.word	0x00000000
        /*00c0*/ 	.short	0x000a
        /*00c2*/ 	.short	0x0050
        /*00c4*/ 	.byte	0x00, 0xf4, 0x21, 0x00


	//----- nvinfo : EIATTR_KPARAM_INFO
	.align		4
.L_35:
        /*00c8*/ 	.byte	0x04, 0x17
        /*00ca*/ 	.short	(.L_37 - .L_36)
.L_36:
        /*00cc*/ 	.word	0x00000000
        /*00d0*/ 	.short	0x0009
        /*00d2*/ 	.short	0x0048
        /*00d4*/ 	.byte	0x00, 0xf4, 0x21, 0x00


	//----- nvinfo : EIATTR_KPARAM_INFO
	.align		4
.L_37:
        /*00d8*/ 	.byte	0x04, 0x17
        /*00da*/ 	.short	(.L_39 - .L_38)
.L_38:
        /*00dc*/ 	.word	0x00000000
        /*00e0*/ 	.short	0x0008
        /*00e2*/ 	.short	0x0040
        /*00e4*/ 	.byte	0x00, 0xf4, 0x21, 0x00


	//----- nvinfo : EIATTR_KPARAM_INFO
	.align		4
.L_39:
        /*00e8*/ 	.byte	0x04, 0x17
        /*00ea*/ 	.short	(.L_41 - .L_40)
.L_40:
        /*00ec*/ 	.word	0x00000000
        /*00f0*/ 	.short	0x0007
        /*00f2*/ 	.short	0x0038
        /*00f4*/ 	.byte	0x00, 0xf4, 0x21, 0x00


	//----- nvinfo : EIATTR_KPARAM_INFO
	.align		4
.L_41:
        /*00f8*/ 	.byte	0x04, 0x17
        /*00fa*/ 	.short	(.L_43 - .L_42)
.L_42:
        /*00fc*/ 	.word	0x00000000
        /*0100*/ 	.short	0x0006
        /*0102*/ 	.short	0x0030
        /*0104*/ 	.byte	0x00, 0xf4, 0x21, 0x00


	//----- nvinfo : EIATTR_KPARAM_INFO
	.align		4
.L_43:
        /*0108*/ 	.byte	0x04, 0x17
        /*010a*/ 	.short	(.L_45 - .L_44)
.L_44:
        /*010c*/ 	.word	0x00000000
        /*0110*/ 	.short	0x0005
        /*0112*/ 	.short	0x0028
        /*0114*/ 	.byte	0x00, 0xf4, 0x21, 0x00


	//----- nvinfo : EIATTR_KPARAM_INFO
	.align		4
.L_45:
        /*0118*/ 	.byte	0x04, 0x17
        /*011a*/ 	.short	(.L_47 - .L_46)
.L_46:
        /*011c*/ 	.word	0x00000000
        /*0120*/ 	.short	0x0004
        /*0122*/ 	.short	0x0020
        /*0124*/ 	.byte	0x00, 0xf4, 0x21, 0x00


	//----- nvinfo : EIATTR_KPARAM_INFO
	.align		4
.L_47:
        /*0128*/ 	.byte	0x04, 0x17
        /*012a*/ 	.short	(.L_49 - .L_48)
.L_48:
        /*012c*/ 	.word	0x00000000
        /*0130*/ 	.short	0x0003
        /*0132*/ 	.short	0x0018
        /*0134*/ 	.byte	0x00, 0xf4, 0x21, 0x00


	//----- nvinfo : EIATTR_KPARAM_INFO
	.align		4
.L_49:
        /*0138*/ 	.byte	0x04, 0x17
        /*013a*/ 	.short	(.L_51 - .L_50)
.L_50:
        /*013c*/ 	.word	0x00000000
        /*0140*/ 	.short	0x0002
        /*0142*/ 	.short	0x0010
        /*0144*/ 	.byte	0x00, 0xf4, 0x21, 0x00


	//----- nvinfo : EIATTR_KPARAM_INFO
	.align		4
.L_51:
        /*0148*/ 	.byte	0x04, 0x17
        /*014a*/ 	.short	(.L_53 - .L_52)
.L_52:
        /*014c*/ 	.word	0x00000000
        /*0150*/ 	.short	0x0001
        /*0152*/ 	.short	0x0008
        /*0154*/ 	.byte	0x00, 0xf4, 0x21, 0x00


	//----- nvinfo : EIATTR_KPARAM_INFO
	.align		4
.L_53:
        /*0158*/ 	.byte	0x04, 0x17
        /*015a*/ 	.short	(.L_55 - .L_54)
.L_54:
        /*015c*/ 	.word	0x00000000
        /*0160*/ 	.short	0x0000
        /*0162*/ 	.short	0x0000
        /*0164*/ 	.byte	0x00, 0xf4, 0x21, 0x00


	//----- nvinfo : EIATTR_SPARSE_MMA_MASK
	.align		4
.L_55:
        /*0168*/ 	.byte	0x03, 0x50
        /*016a*/ 	.short	0x0000


	//----- nvinfo : EIATTR_MAXREG_COUNT
	.align		4
        /*016c*/ 	.byte	0x03, 0x1b
        /*016e*/ 	.short	0x00ff


	//----- nvinfo : EIATTR_EXIT_INSTR_OFFSETS
	.align		4
        /*0170*/ 	.byte	0x04, 0x1c
        /*0172*/ 	.short	(.L_57 - .L_56)


	//   ....[0]....
.L_56:
        /*0174*/ 	.word	0x000045c0


	//----- nvinfo : EIATTR_REQNTID
	.align		4
.L_57:
        /*0178*/ 	.byte	0x04, 0x10
        /*017a*/ 	.short	(.L_59 - .L_58)
.L_58:
        /*017c*/ 	.word	0x00000080
        /*0180*/ 	.word	0x00000001
        /*0184*/ 	.word	0x00000001


	//----- nvinfo : EIATTR_CBANK_PARAM_SIZE
	.align		4
.L_59:
        /*0188*/ 	.byte	0x03, 0x19
        /*018a*/ 	.short	0x00ac


	//----- nvinfo : EIATTR_PARAM_CBANK
	.align		4
        /*018c*/ 	.byte	0x04, 0x0a
        /*018e*/ 	.short	(.L_61 - .L_60)
	.align		4
.L_60:
        /*0190*/ 	.word	index@(.nv.constant0.triton_poi_fused_cat_7)
        /*0194*/ 	.short	0x0210
        /*0196*/ 	.short	0x00ac


	//----- nvinfo : EIATTR_SW_WAR
	.align		4
.L_61:
        /*0198*/ 	.byte	0x04, 0x36
        /*019a*/ 	.short	(.L_63 - .L_62)
.L_62:
        /*019c*/ 	.word	0x00000008
.L_63:


//--------------------- .nv.callgraph             --------------------------
	.section	.nv.callgraph,"",@"SHT_CUDA_CALLGRAPH"
	.align	4
	.sectionentsize	8
	.align		4
        /*0000*/ 	.word	0x00000000
	.align		4
        /*0004*/ 	.word	0xffffffff
	.align		4
        /*0008*/ 	.word	0x00000000
	.align		4
        /*000c*/ 	.word	0xfffffffe
	.align		4
        /*0010*/ 	.word	0x00000000
	.align		4
        /*0014*/ 	.word	0xfffffffd
	.align		4
        /*0018*/ 	.word	0x00000000
	.align		4
        /*001c*/ 	.word	0xfffffffc


//--------------------- .nv.constant4             --------------------------
	.section	.nv.constant4,"a",@progbits
	.align	8
	.align		8
.nv.constant4:
        /*0000*/ 	.dword	_$_str
	.align		8
        /*0008*/ 	.dword	_$_str_$_2


//--------------------- .text.triton_poi_fused_cat_7 --------------------------
	.section	.text.triton_poi_fused_cat_7,"ax",@progbits
	.align	128
        .global         triton_poi_fused_cat_7
        .type           triton_poi_fused_cat_7,@function
        .size           triton_poi_fused_cat_7,(.L_x_1 - triton_poi_fused_cat_7)
        .other          triton_poi_fused_cat_7,@"STO_CUDA_ENTRY STV_DEFAULT"
triton_poi_fused_cat_7:
.text.triton_poi_fused_cat_7:
[----:B------:R-:W-:Y:S01]  /*0000*/  LDC R1, c[0x0][0x28] ;  /* 0x00000a00ff017b82 */ /* 0x000fe20000000800 */
[----:B------:R-:W1:Y:S07]  /*0010*/  S2R R0, SR_TID.X ;  /* 0x0000000000007919 */ /* 0x000e6e0000002100 */
[----:B------:R-:W2:Y:S01]  /*0020*/  LDC.64 R2, c[0x0][0x270] ;  /* 0x00009c00ff027b82 */ /* 0x000ea20000000a00 */
[----:B------:R-:W-:Y:S01]  /*0030*/  CS2R R6, SRZ ;  /* 0x0000000000067805 */ /* 0x000fe2000001ff00 */
[----:B------:R-:W-:Y:S01]  /*0040*/  ULDC.64 UR4, c[0x0][0x208] ;  /* 0x0000820000047ab9 */ /* 0x000fe20000000a00 */
[----:B------:R-:W3:Y:S01]  /*0050*/  S2R R9, SR_CTAID.X ;  /* 0x0000000000097919 */ /* 0x000ee20000002500 */
[----:B------:R-:W-:Y:S01]  /*0060*/  IMAD.MOV.U32 R12, RZ, RZ, RZ ;  /* 0x000000ffff0c7224 */ /* 0x000fe200078e00ff */
[----:B------:R-:W-:Y:S01]  /*0070*/  ULDC.64 UR6, c[0x0][0x238] ;  /* 0x00008e0000067ab9 */ /* 0x000fe20000000a00 */
[----:B------:R-:W-:Y:S01]  /*0080*/  ULDC.64 UR8, c[0x0][0x260] ;  /* 0x0000980000087ab9 */ /* 0x000fe20000000a00 */
[----:B------:R-:W-:Y:S01]  /*0090*/  ULDC.64 UR10, c[0x0][0x288] ;  /* 0x0000a200000a7ab9 */ /* 0x000fe20000000a00 */
[----:B-1----:R-:W-:-:S05]  /*00a0*/  IMAD.SHL.U32 R0, R0, 0x4, RZ ;  /* 0x0000000400007824 */ /* 0x002fca00078e00ff */
[----:B------:R-:W-:-:S05]  /*00b0*/  LOP3.LUT R0, R0, 0x1fc, RZ, 0xc0, !PT ;  /* 0x000001fc00007812 */ /* 0x000fca00078ec0ff */
[----:B---3--:R-:W-:-:S05]  /*00c0*/  IMAD R41, R9, 0x400, R0 ;  /* 0x0000040009297824 */ /* 0x008fca00078e0200 */
[----:B------:R-:W-:-:S04]  /*00d0*/  SHF.R.S32.HI R0, RZ, 0x1f, R41 ;  /* 0x0000001fff007819 */ /* 0x000fc80000011429 */
[----:B------:R-:W-:-:S04]  /*00e0*/  LEA.HI R11, R0, R41, RZ, 0xc ;  /* 0x00000029000b7211 */ /* 0x000fc800078f60ff */
[----:B------:R-:W-:-:S04]  /*00f0*/  SHF.R.S32.HI R45, RZ, 0xc, R11 ;  /* 0x0000000cff2d7819 */ /* 0x000fc8000001140b */
[----:B------:R-:W-:-:S04]  /*0100*/  LEA.HI R0, R45, R45, RZ, 0x7 ;  /* 0x0000002d2d007211 */ /* 0x000fc800078f38ff */
[----:B------:R-:W-:-:S05]  /*0110*/  LOP3.LUT R0, R0, 0xffffff80, RZ, 0xc0, !PT ;  /* 0xffffff8000007812 */ /* 0x000fca00078ec0ff */
[----:B------:R-:W-:-:S04]  /*0120*/  IMAD.IADD R45, R45, 0x1, -R0 ;  /* 0x000000012d2d7824 */ /* 0x000fc800078e0a00 */
[C---:B--2---:R-:W-:Y:S01]  /*0130*/  IMAD.WIDE R4, R45.reuse, 0x4, R2 ;  /* 0x000000042d047825 */ /* 0x044fe200078e0202 */
[----:B------:R-:W-:-:S04]  /*0140*/  LOP3.LUT R22, R45, 0xffffffe0, RZ, 0xc0, !PT ;  /* 0xffffffe02d167812 */ /* 0x000fc800078ec0ff */
[----:B------:R-:W-:-:S13]  /*0150*/  ISETP.NE.AND P0, PT, R22, 0x40, PT ;  /* 0x000000401600780c */ /* 0x000fda0003f05270 */
[----:B------:R-:W2:Y:S04]  /*0160*/  @!P0 LDG.E.EL R6, desc[UR4][R4.64+-0x100] ;  /* 0xffff000404068981 */ /* 0x000ea8000c2e1900 */
[----:B------:R-:W3:Y:S04]  /*0170*/  @!P0 LDG.E.EL R7, desc[UR4][R4.64+-0x100] ;  /* 0xffff000404078981 */ /* 0x000ee8000c2e1900 */
[----:B------:R-:W4:Y:S01]  /*0180*/  @!P0 LDG.E.EL R12, desc[UR4][R4.64+-0x100] ;  /* 0xffff0004040c8981 */ /* 0x000f22000c2e1900 */
[----:B------:R-:W-:Y:S01]  /*0190*/  SHF.R.S32.HI R15, RZ, 0x15, R9 ;  /* 0x00000015ff0f7819 */ /* 0x000fe20000011409 */
[C---:B------:R-:W-:Y:S01]  /*01a0*/  VIADD R10, R41.reuse, 0x201 ;  /* 0x00000201290a7836 */ /* 0x040fe20000000000 */
[----:B------:R-:W-:Y:S01]  /*01b0*/  ISETP.NE.AND P1, PT, R22, 0x20, PT ;  /* 0x000000201600780c */ /* 0x000fe20003f25270 */
[----:B------:R-:W-:Y:S01]  /*01c0*/  VIADD R9, R41, 0x3 ;  /* 0x0000000329097836 */ /* 0x000fe20000000000 */
[----:B------:R-:W-:Y:S01]  /*01d0*/  SGXT R15, R15, 0x1 ;  /* 0x000000010f0f781a */ /* 0x000fe20000000200 */
[C---:B------:R-:W-:Y:S01]  /*01e0*/  VIADD R0, R41.reuse, 0x1 ;  /* 0x0000000129007836 */ /* 0x040fe20000000000 */
[----:B------:R-:W-:Y:S01]  /*01f0*/  CS2R R36, SRZ ;  /* 0x0000000000247805 */ /* 0x000fe2000001ff00 */
[----:B------:R-:W-:Y:S01]  /*0200*/  VIADD R8, R41, 0x2 ;  /* 0x0000000229087836 */ /* 0x000fe20000000000 */
[----:B------:R-:W-:-:S02]  /*0210*/  LEA.HI R18, R15, R10, RZ, 0xc ;  /* 0x0000000a0f127211 */ /* 0x000fc400078f60ff */
[C---:B------:R-:W-:Y:S02]  /*0220*/  LEA.HI R16, R15.reuse, R9, RZ, 0xc ;  /* 0x000000090f107211 */ /* 0x040fe400078f60ff */
[----:B------:R-:W-:Y:S02]  /*0230*/  LOP3.LUT R19, R18, 0x7fff000, RZ, 0xc0, !PT ;  /* 0x07fff00012137812 */ /* 0x000fe400078ec0ff */
[C---:B------:R-:W-:Y:S02]  /*0240*/  LEA.HI R13, R15.reuse, R0, RZ, 0xc ;  /* 0x000000000f0d7211 */ /* 0x040fe400078f60ff */
[C---:B------:R-:W-:Y:S01]  /*0250*/  LEA.HI R14, R15.reuse, R8, RZ, 0xc ;  /* 0x000000080f0e7211 */ /* 0x040fe200078f60ff */
[----:B------:R-:W-:Y:S01]  /*0260*/  IMAD.IADD R19, R10, 0x1, -R19 ;  /* 0x000000010a137824 */ /* 0x000fe200078e0a13 */
[----:B------:R-:W-:Y:S02]  /*0270*/  LEA.HI R10, R15, R41, RZ, 0x13 ;  /* 0x000000290f0a7211 */ /* 0x000fe400078f98ff */
[----:B------:R-:W-:-:S02]  /*0280*/  LOP3.LUT R16, R16, 0x7fff000, RZ, 0xc0, !PT ;  /* 0x07fff00010107812 */ /* 0x000fc400078ec0ff */
[----:B------:R-:W-:Y:S02]  /*0290*/  SHF.R.S32.HI R20, RZ, 0x13, R10 ;  /* 0x00000013ff147819 */ /* 0x000fe4000001140a */
[----:B------:R-:W-:Y:S01]  /*02a0*/  LOP3.LUT R10, R11, 0x7fff000, RZ, 0xc0, !PT ;  /* 0x07fff0000b0a7812 */ /* 0x000fe200078ec0ff */
[----:B------:R-:W-:Y:S01]  /*02b0*/  IMAD.IADD R16, R9, 0x1, -R16 ;  /* 0x0000000109107824 */ /* 0x000fe200078e0a10 */
[----:B------:R-:W-:Y:S01]  /*02c0*/  LOP3.LUT R13, R13, 0x7fff000, RZ, 0xc0, !PT ;  /* 0x07fff0000d0d7812 */ /* 0x000fe200078ec0ff */
[----:B------:R-:W-:Y:S01]  /*02d0*/  IMAD.SHL.U32 R21, R20, 0x20000, RZ ;  /* 0x0002000014157824 */ /* 0x000fe200078e00ff */
[----:B------:R-:W-:Y:S01]  /*02e0*/  LOP3.LUT R17, R14, 0x7fff000, RZ, 0xc0, !PT ;  /* 0x07fff0000e117812 */ /* 0x000fe200078ec0ff */
[C---:B------:R-:W-:Y:S02]  /*02f0*/  IMAD.IADD R10, R41.reuse, 0x1, -R10 ;  /* 0x00000001290a7824 */ /* 0x040fe400078e0a0a */
[----:B------:R-:W-:Y:S02]  /*0300*/  VIADD R9, R41, 0x203 ;  /* 0x0000020329097836 */ /* 0x000fe40000000000 */
[----:B------:R-:W-:-:S02]  /*0310*/  IMAD.IADD R80, R0, 0x1, -R13 ;  /* 0x0000000100507824 */ /* 0x000fc400078e0a0d */
[----:B------:R-:W-:Y:S01]  /*0320*/  IMAD.IADD R17, R8, 0x1, -R17 ;  /* 0x0000000108117824 */ /* 0x000fe200078e0a11 */
[----:B------:R-:W-:Y:S01]  /*0330*/  LEA.HI R18, R15, R9, RZ, 0xc ;  /* 0x000000090f127211 */ /* 0x000fe200078f60ff */
[C---:B------:R-:W-:Y:S02]  /*0340*/  VIADD R0, R41.reuse, 0x200 ;  /* 0x0000020029007836 */ /* 0x040fe40000000000 */
[--C-:B------:R-:W-:Y:S01]  /*0350*/  IMAD R82, R10, 0x20, R21.reuse ;  /* 0x000000200a527824 */ /* 0x100fe200078e0215 */
[----:B------:R-:W-:Y:S01]  /*0360*/  LOP3.LUT R18, R18, 0x7fff000, RZ, 0xc0, !PT ;  /* 0x07fff00012127812 */ /* 0x000fe200078ec0ff */
[----:B------:R-:W-:Y:S01]  /*0370*/  VIADD R8, R41, 0x202 ;  /* 0x0000020229087836 */ /* 0x000fe20000000000 */
[----:B------:R-:W-:Y:S01]  /*0380*/  SHF.R.S32.HI R13, RZ, 0x1f, R0 ;  /* 0x0000001fff0d7819 */ /* 0x000fe20000011400 */
[--C-:B------:R-:W-:Y:S02]  /*0390*/  IMAD R80, R80, 0x20, R21.reuse ;  /* 0x0000002050507824 */ /* 0x100fe400078e0215 */
[--C-:B------:R-:W-:Y:S01]  /*03a0*/  IMAD R78, R17, 0x20, R21.reuse ;  /* 0x00000020114e7824 */ /* 0x100fe200078e0215 */
[----:B------:R-:W-:Y:S01]  /*03b0*/  LEA.HI R14, R15, R8, RZ, 0xc ;  /* 0x000000080f0e7211 */ /* 0x000fe200078f60ff */
[----:B------:R-:W-:Y:S01]  /*03c0*/  IMAD R76, R16, 0x20, R21 ;  /* 0x00000020104c7824 */ /* 0x000fe200078e0215 */
[----:B------:R-:W-:Y:S01]  /*03d0*/  SHF.R.S32.HI R21, RZ, 0x1f, R45 ;  /* 0x0000001fff157819 */ /* 0x000fe2000001142d */
[----:B------:R-:W-:Y:S01]  /*03e0*/  IMAD.IADD R18, R9, 0x1, -R18 ;  /* 0x0000000109127824 */ /* 0x000fe200078e0a12 */
[----:B------:R-:W-:-:S02]  /*03f0*/  IADD3 R16, P2, R45, R82, RZ ;  /* 0x000000522d107210 */ /* 0x000fc40007f5e0ff */
[-C--:B------:R-:W-:Y:S02]  /*0400*/  LEA.HI R15, R15, R0.reuse, RZ, 0x13 ;  /* 0x000000000f0f7211 */ /* 0x080fe400078f98ff */
[----:B------:R-:W-:Y:S02]  /*0410*/  LEA.HI R13, R13, R0, RZ, 0xc ;  /* 0x000000000d0d7211 */ /* 0x000fe400078f60ff */
[----:B------:R-:W-:Y:S02]  /*0420*/  LEA.HI.X.SX32 R17, R82, R21, 0x1, P2 ;  /* 0x0000001552117211 */ /* 0x000fe400010f0eff */
[----:B------:R-:W-:Y:S02]  /*0430*/  LOP3.LUT R11, R14, 0x7fff000, RZ, 0xc0, !PT ;  /* 0x07fff0000e0b7812 */ /* 0x000fe400078ec0ff */
[----:B------:R-:W-:Y:S02]  /*0440*/  SHF.R.S32.HI R15, RZ, 0x13, R15 ;  /* 0x00000013ff0f7819 */ /* 0x000fe4000001140f */
[----:B------:R-:W-:Y:S01]  /*0450*/  LOP3.LUT R9, R13, 0x7fff000, RZ, 0xc0, !PT ;  /* 0x07fff0000d097812 */ /* 0x000fe200078ec0ff */
[----:B------:R-:W-:Y:S01]  /*0460*/  IMAD.IADD R11, R8, 0x1, -R11 ;  /* 0x00000001080b7824 */ /* 0x000fe200078e0a0b */
[C---:B------:R-:W-:Y:S01]  /*0470*/  SHF.L.U64.HI R14, R16.reuse, 0x2, R17 ;  /* 0x00000002100e7819 */ /* 0x040fe20000010211 */
[----:B------:R-:W-:Y:S01]  /*0480*/  IMAD.SHL.U32 R16, R16, 0x4, RZ ;  /* 0x0000000410107824 */ /* 0x000fe200078e00ff */
[----:B------:R-:W-:Y:S01]  /*0490*/  SHF.R.S32.HI R13, RZ, 0xc, R13 ;  /* 0x0000000cff0d7819 */ /* 0x000fe2000001140d */
[----:B------:R-:W-:-:S02]  /*04a0*/  IMAD.SHL.U32 R66, R15, 0x20000, RZ ;  /* 0x000200000f427824 */ /* 0x000fc400078e00ff */
[----:B------:R-:W-:Y:S01]  /*04b0*/  IMAD.IADD R9, R0, 0x1, -R9 ;  /* 0x0000000100097824 */ /* 0x000fe200078e0a09 */
[----:B------:R-:W-:Y:S01]  /*04c0*/  IADD3 R8, P2, R16, UR6, RZ ;  /* 0x0000000610087c10 */ /* 0x000fe2000ff5e0ff */
[--C-:B------:R-:W-:Y:S01]  /*04d0*/  IMAD R72, R19, 0x20, R66.reuse ;  /* 0x0000002013487824 */ /* 0x100fe200078e0242 */
[----:B------:R-:W-:Y:S01]  /*04e0*/  LEA.HI R0, R13, R13, RZ, 0x7 ;  /* 0x0000000d0d007211 */ /* 0x000fe200078f38ff */
[--C-:B------:R-:W-:Y:S02]  /*04f0*/  IMAD R68, R11, 0x20, R66.reuse ;  /* 0x000000200b447824 */ /* 0x100fe400078e0242 */
[--C-:B------:R-:W-:Y:S01]  /*0500*/  IMAD R70, R18, 0x20, R66.reuse ;  /* 0x0000002012467824 */ /* 0x100fe200078e0242 */
[----:B------:R-:W-:Y:S01]  /*0510*/  IADD3 R10, P3, R16, UR8, RZ ;  /* 0x00000008100a7c10 */ /* 0x000fe2000ff7e0ff */
[----:B------:R-:W-:Y:S01]  /*0520*/  IMAD R66, R9, 0x20, R66 ;  /* 0x0000002009427824 */ /* 0x000fe200078e0242 */
[----:B------:R-:W-:Y:S02]  /*0530*/  IADD3.X R9, R14, UR7, RZ, P2, !PT ;  /* 0x000000070e097c10 */ /* 0x000fe400097fe4ff */
[----:B------:R-:W-:-:S02]  /*0540*/  IADD3 R18, P2, R45, R80, RZ ;  /* 0x000000502d127210 */ /* 0x000fc40007f5e0ff */
[----:B------:R-:W-:Y:S01]  /*0550*/  LOP3.LUT R0, R0, 0xffffff80, RZ, 0xc0, !PT ;  /* 0xffffff8000007812 */ /* 0x000fe200078ec0ff */
[----:B------:R1:W5:Y:S01]  /*0560*/  @!P1 LDG.E.EL R37, desc[UR4][R8.64+-0x80] ;  /* 0xffff800408259981 */ /* 0x000362000c2e1900 */
[----:B------:R-:W-:Y:S02]  /*0570*/  LEA.HI.X.SX32 R19, R80, R21, 0x1, P2 ;  /* 0x0000001550137211 */ /* 0x000fe400010f0eff */
[----:B------:R-:W-:Y:S01]  /*0580*/  IADD3.X R11, R14, UR9, RZ, P3, !PT ;  /* 0x000000090e0b7c10 */ /* 0x000fe20009ffe4ff */
[----:B------:R-:W-:Y:S01]  /*0590*/  IMAD.IADD R43, R13, 0x1, -R0 ;  /* 0x000000010d2b7824 */ /* 0x000fe200078e0a00 */
[----:B------:R-:W-:Y:S02]  /*05a0*/  IADD3 R16, P3, R16, UR10, RZ ;  /* 0x0000000a10107c10 */ /* 0x000fe4000ff7e0ff */
[C---:B------:R-:W-:Y:S01]  /*05b0*/  SHF.L.U64.HI R19, R18.reuse, 0x2, R19 ;  /* 0x0000000212137819 */ /* 0x040fe20000010213 */
[----:B------:R-:W-:Y:S01]  /*05c0*/  IMAD.SHL.U32 R18, R18, 0x4, RZ ;  /* 0x0000000412127824 */ /* 0x000fe200078e00ff */
[----:B------:R-:W-:-:S02]  /*05d0*/  IADD3.X R17, R14, UR11, RZ, P3, !PT ;  /* 0x0000000b0e117c10 */ /* 0x000fc40009ffe4ff */
[----:B------:R-:W-:Y:S02]  /*05e0*/  IADD3 R13, P3, R45, R78, RZ ;  /* 0x0000004e2d0d7210 */ /* 0x000fe40007f7e0ff */
[----:B-1----:R-:W-:Y:S02]  /*05f0*/  IADD3 R8, P2, R18, UR6, RZ ;  /* 0x0000000612087c10 */ /* 0x002fe4000ff5e0ff */
[----:B------:R-:W-:Y:S01]  /*0600*/  LEA.HI.X.SX32 R20, R78, R21, 0x1, P3 ;  /* 0x000000154e147211 */ /* 0x000fe200018f0eff */
[----:B------:R-:W-:Y:S01]  /*0610*/  IMAD.MOV.U32 R0, RZ, RZ, RZ ;  /* 0x000000ffff007224 */ /* 0x000fe200078e00ff */
[----:B------:R-:W-:Y:S02]  /*0620*/  IADD3.X R9, R19, UR7, RZ, P2, !PT ;  /* 0x0000000713097c10 */ /* 0x000fe400097fe4ff */
[C---:B------:R-:W-:Y:S01]  /*0630*/  SHF.L.U64.HI R20, R13.reuse, 0x2, R20 ;  /* 0x000000020d147819 */ /* 0x040fe20000010214 */
[----:B------:R-:W-:Y:S01]  /*0640*/  IMAD.SHL.U32 R13, R13, 0x4, RZ ;  /* 0x000000040d0d7824 */ /* 0x000fe200078e00ff */
[----:B------:R-:W-:-:S02]  /*0650*/  ISETP.GT.AND P4, PT, R45, 0x5f, PT ;  /* 0x0000005f2d00780c */ /* 0x000fc40003f84270 */
[----:B------:R-:W-:Y:S02]  /*0660*/  CS2R R34, SRZ ;  /* 0x0000000000227805 */ /* 0x000fe4000001ff00 */
[----:B------:R-:W-:Y:S01]  /*0670*/  IADD3 R14, P2, R18, UR8, RZ ;  /* 0x00000008120e7c10 */ /* 0x000fe2000ff5e0ff */
[----:B------:R1:W5:Y:S03]  /*0680*/  @!P0 LDG.E.EL R0, desc[UR4][R10.64+-0x100] ;  /* 0xffff00040a008981 */ /* 0x000366000c2e1900 */
[----:B------:R-:W-:Y:S02]  /*0690*/  IADD3.X R15, R19, UR9, RZ, P2, !PT ;  /* 0x00000009130f7c10 */ /* 0x000fe400097fe4ff */
[----:B------:R-:W-:Y:S01]  /*06a0*/  CS2R R30, SRZ ;  /* 0x00000000001e7805 */ /* 0x000fe2000001ff00 */
[----:B------:R1:W5:Y:S01]  /*06b0*/  @!P1 LDG.E.EL R34, desc[UR4][R8.64+-0x80] ;  /* 0xffff800408229981 */ /* 0x000362000c2e1900 */
[----:B------:R-:W-:-:S02]  /*06c0*/  IADD3 R18, P3, R18, UR10, RZ ;  /* 0x0000000a12127c10 */ /* 0x000fc4000ff7e0ff */
[----:B-1----:R-:W-:Y:S01]  /*06d0*/  IADD3 R10, P2, R13, UR6, RZ ;  /* 0x000000060d0a7c10 */ /* 0x002fe2000ff5e0ff */
[----:B------:R-:W-:Y:S01]  /*06e0*/  IMAD.MOV.U32 R32, RZ, RZ, RZ ;  /* 0x000000ffff207224 */ /* 0x000fe200078e00ff */
[----:B------:R1:W5:Y:S02]  /*06f0*/  @P4 LDG.E.EL R31, desc[UR4][R16.64+-0x180] ;  /* 0xfffe8004101f4981 */ /* 0x000364000c2e1900 */
[----:B------:R-:W-:Y:S02]  /*0700*/  IADD3.X R11, R20, UR7, RZ, P2, !PT ;  /* 0x00000007140b7c10 */ /* 0x000fe400097fe4ff */
[----:B0-----:R-:W-:Y:S01]  /*0710*/  IADD3 R8, P2, R13, UR8, RZ ;  /* 0x000000080d087c10 */ /* 0x001fe2000ff5e0ff */
[----:B------:R-:W-:Y:S01]  /*0720*/  IMAD.MOV.U32 R44, RZ, RZ, RZ ;  /* 0x000000ffff2c7224 */ /* 0x000fe200078e00ff */
[----:B------:R-:W-:Y:S02]  /*0730*/  IADD3.X R19, R19, UR11, RZ, P3, !PT ;  /* 0x0000000b13137c10 */ /* 0x000fe40009ffe4ff */
[----:B------:R-:W-:-:S02]  /*0740*/  CS2R R38, SRZ ;  /* 0x0000000000267805 */ /* 0x000fc4000001ff00 */
[----:B------:R-:W-:Y:S01]  /*0750*/  IADD3.X R9, R20, UR9, RZ, P2, !PT ;  /* 0x0000000914097c10 */ /* 0x000fe200097fe4ff */
[----:B------:R0:W5:Y:S01]  /*0760*/  @!P0 LDG.E.EL R32, desc[UR4][R14.64+-0x100] ;  /* 0xffff00040e208981 */ /* 0x000162000c2e1900 */
[----:B-1----:R-:W-:Y:S02]  /*0770*/  IADD3 R16, P3, R13, UR10, RZ ;  /* 0x0000000a0d107c10 */ /* 0x002fe4000ff7e0ff */
[----:B------:R-:W-:Y:S02]  /*0780*/  IADD3 R13, P2, R45, R76, RZ ;  /* 0x0000004c2d0d7210 */ /* 0x000fe40007f5e0ff */
[----:B------:R-:W-:Y:S02]  /*0790*/  CS2R R50, SRZ ;  /* 0x0000000000327805 */ /* 0x000fe4000001ff00 */
[----:B------:R-:W-:Y:S01]  /*07a0*/  IADD3.X R17, R20, UR11, RZ, P3, !PT ;  /* 0x0000000b14117c10 */ /* 0x000fe20009ffe4ff */
[----:B------:R1:W5:Y:S01]  /*07b0*/  @!P1 LDG.E.EL R44, desc[UR4][R10.64+-0x80] ;  /* 0xffff80040a2c9981 */ /* 0x000362000c2e1900 */
[----:B0-----:R-:W-:-:S03]  /*07c0*/  LEA.HI.X.SX32 R14, R76, R21, 0x1, P2 ;  /* 0x000000154c0e7211 */ /* 0x001fc600010f0eff */
[----:B------:R-:W5:Y:S01]  /*07d0*/  @P4 LDG.E.EL R39, desc[UR4][R18.64+-0x180] ;  /* 0xfffe800412274981 */ /* 0x000f62000c2e1900 */
[----:B------:R-:W-:Y:S01]  /*07e0*/  IADD3 R58, P2, R43, R66, RZ ;  /* 0x000000422b3a7210 */ /* 0x000fe20007f5e0ff */
[C---:B------:R-:W-:Y:S01]  /*07f0*/  IMAD.SHL.U32 R21, R13.reuse, 0x4, RZ ;  /* 0x000000040d157824 */ /* 0x040fe200078e00ff */
[----:B------:R-:W-:Y:S01]  /*0800*/  SHF.L.U64.HI R33, R13, 0x2, R14 ;  /* 0x000000020d217819 */ /* 0x000fe2000001020e */
[----:B------:R-:W5:Y:S01]  /*0810*/  @P4 LDG.E.EL R38, desc[UR4][R16.64+-0x180] ;  /* 0xfffe800410264981 */ /* 0x000f62000c2e1900 */
[----:B-1----:R-:W-:Y:S02]  /*0820*/  SHF.R.S32.HI R11, RZ, 0x1f, R43 ;  /* 0x0000001fff0b7819 */ /* 0x002fe4000001142b */
[----:B------:R-:W-:Y:S01]  /*0830*/  IADD3 R10, P3, R43, R72, RZ ;  /* 0x000000482b0a7210 */ /* 0x000fe20007f7e0ff */
[----:B------:R0:W5:Y:S01]  /*0840*/  @!P0 LDG.E.EL R30, desc[UR4][R8.64+-0x100] ;  /* 0xffff0004081e8981 */ /* 0x000162000c2e1900 */
[----:B------:R-:W-:Y:S02]  /*0850*/  IADD3 R13, P4, R43, R70, RZ ;  /* 0x000000462b0d7210 */ /* 0x000fe40007f9e0ff */
[----:B------:R-:W-:Y:S01]  /*0860*/  LEA.HI.X.SX32 R29, R66, R11, 0x1, P2 ;  /* 0x0000000b421d7211 */ /* 0x000fe200010f0eff */
[----:B------:R1:W5:Y:S01]  /*0870*/  @!P0 LDG.E.EL R50, desc[UR4][R4.64+-0x100] ;  /* 0xffff000404328981 */ /* 0x000362000c2e1900 */
[----:B------:R-:W-:-:S02]  /*0880*/  IADD3 R14, P2, R43, R68, RZ ;  /* 0x000000442b0e7210 */ /* 0x000fc40007f5e0ff */
[-C--:B0-----:R-:W-:Y:S02]  /*0890*/  LEA.HI.X.SX32 R9, R72, R11.reuse, 0x1, P3 ;  /* 0x0000000b48097211 */ /* 0x081fe400018f0eff */
[-C--:B-1----:R-:W-:Y:S01]  /*08a0*/  LEA.HI.X.SX32 R4, R70, R11.reuse, 0x1, P4 ;  /* 0x0000000b46047211 */ /* 0x082fe200020f0eff */
[----:B------:R-:W-:Y:S01]  /*08b0*/  IMAD.SHL.U32 R5, R10, 0x4, RZ ;  /* 0x000000040a057824 */ /* 0x000fe200078e00ff */
[----:B------:R-:W-:Y:S02]  /*08c0*/  LEA.HI.X.SX32 R15, R68, R11, 0x1, P2 ;  /* 0x0000000b440f7211 */ /* 0x000fe400010f0eff */
[----:B------:R-:W-:Y:S02]  /*08d0*/  SHF.L.U64.HI R28, R10, 0x2, R9 ;  /* 0x000000020a1c7819 */ /* 0x000fe40000010209 */
[C---:B------:R-:W-:Y:S01]  /*08e0*/  SHF.L.U64.HI R27, R13.reuse, 0x2, R4 ;  /* 0x000000020d1b7819 */ /* 0x040fe20000010204 */
[----:B------:R-:W-:Y:S01]  /*08f0*/  IMAD.SHL.U32 R13, R13, 0x4, RZ ;  /* 0x000000040d0d7824 */ /* 0x000fe200078e00ff */
[----:B------:R-:W-:-:S02]  /*0900*/  IADD3 R10, P2, R21, UR6, RZ ;  /* 0x00000006150a7c10 */ /* 0x000fc4000ff5e0ff */
[C---:B------:R-:W-:Y:S01]  /*0910*/  SHF.L.U64.HI R29, R58.reuse, 0x2, R29 ;  /* 0x000000023a1d7819 */ /* 0x040fe2000001021d */
[----:B------:R-:W-:Y:S01]  /*0920*/  IMAD.SHL.U32 R58, R58, 0x4, RZ ;  /* 0x000000043a3a7824 */ /* 0x000fe200078e00ff */
[----:B------:R-:W-:Y:S02]  /*0930*/  IADD3 R24, P4, R5, UR6, RZ ;  /* 0x0000000605187c10 */ /* 0x000fe4000ff9e0ff */
[C---:B------:R-:W-:Y:S01]  /*0940*/  SHF.L.U64.HI R15, R14.reuse, 0x2, R15 ;  /* 0x000000020e0f7819 */ /* 0x040fe2000001020f */
[----:B------:R-:W-:Y:S01]  /*0950*/  IMAD.SHL.U32 R14, R14, 0x4, RZ ;  /* 0x000000040e0e7824 */ /* 0x000fe200078e00ff */
[----:B------:R-:W-:Y:S02]  /*0960*/  IADD3.X R11, R33, UR7, RZ, P2, !PT ;  /* 0x00000007210b7c10 */ /* 0x000fe400097fe4ff */
[----:B------:R-:W-:Y:S02]  /*0970*/  IADD3 R16, P2, R13, UR6, RZ ;  /* 0x000000060d107c10 */ /* 0x000fe4000ff5e0ff */
[----:B------:R-:W-:-:S02]  /*0980*/  IADD3.X R25, R28, UR7, RZ, P4, !PT ;  /* 0x000000071c197c10 */ /* 0x000fc4000a7fe4ff */
[----:B------:R-:W-:Y:S02]  /*0990*/  IADD3 R74, P5, R58, UR6, RZ ;  /* 0x000000063a4a7c10 */ /* 0x000fe4000ffbe0ff */
[----:B------:R-:W-:Y:S02]  /*09a0*/  IADD3 R22, P4, R5, UR8, RZ ;  /* 0x0000000805167c10 */ /* 0x000fe4000ff9e0ff */
[----:B------:R-:W-:Y:S02]  /*09b0*/  IADD3.X R17, R27, UR7, RZ, P2, !PT ;  /* 0x000000071b117c10 */ /* 0x000fe400097fe4ff */
[----:B------:R-:W-:Y:S02]  /*09c0*/  IADD3 R20, P2, R14, UR8, RZ ;  /* 0x000000080e147c10 */ /* 0x000fe4000ff5e0ff */
[----:B------:R-:W-:Y:S02]  /*09d0*/  IADD3 R18, P3, R14, UR6, RZ ;  /* 0x000000060e127c10 */ /* 0x000fe4000ff7e0ff */
[----:B------:R-:W-:-:S02]  /*09e0*/  IADD3.X R75, R29, UR7, RZ, P5, !PT ;  /* 0x000000071d4b7c10 */ /* 0x000fc4000affe4ff */
[----:B------:R-:W-:Y:S02]  /*09f0*/  IADD3.X R23, R28, UR9, RZ, P4, !PT ;  /* 0x000000091c177c10 */ /* 0x000fe4000a7fe4ff */
[----:B------:R-:W-:Y:S02]  /*0a00*/  IADD3 R8, P5, R21, UR8, RZ ;  /* 0x0000000815087c10 */ /* 0x000fe4000ffbe0ff */
[----:B------:R-:W-:Y:S02]  /*0a10*/  IADD3.X R19, R15, UR7, RZ, P3, !PT ;  /* 0x000000070f137c10 */ /* 0x000fe40009ffe4ff */
[----:B------:R-:W-:Y:S02]  /*0a20*/  LOP3.LUT R26, R43, 0xffffffe0, RZ, 0xc0, !PT ;  /* 0xffffffe02b1a7812 */ /* 0x000fe400078ec0ff */
[----:B------:R-:W-:-:S04]  /*0a30*/  IADD3 R60, P3, R58, UR8, RZ ;  /* 0x000000083a3c7c10 */ /* 0x000fc8000ff7e0ff */
[----:B------:R-:W-:Y:S02]  /*0a40*/  IADD3.X R61, R29, UR9, RZ, P3, !PT ;  /* 0x000000091d3d7c10 */ /* 0x000fe40009ffe4ff */
[----:B------:R-:W-:Y:S02]  /*0a50*/  IADD3 R62, P3, R13, UR8, RZ ;  /* 0x000000080d3e7c10 */ /* 0x000fe4000ff7e0ff */
[----:B------:R-:W-:Y:S01]  /*0a60*/  IADD3.X R9, R33, UR9, RZ, P5, !PT ;  /* 0x0000000921097c10 */ /* 0x000fe2000affe4ff */
[----:B------:R-:W-:Y:S01]  /*0a70*/  IMAD.MOV.U32 R47, RZ, RZ, RZ ;  /* 0x000000ffff2f7224 */ /* 0x000fe200078e00ff */
[----:B------:R-:W-:Y:S01]  /*0a80*/  IADD3.X R63, R27, UR9, RZ, P3, !PT ;  /* 0x000000091b3f7c10 */ /* 0x000fe20009ffe4ff */
[----:B------:R-:W-:Y:S01]  /*0a90*/  IMAD.WIDE R2, R43, 0x4, R2 ;  /* 0x000000042b027825 */ /* 0x000fe200078e0202 */
[----:B------:R-:W-:-:S03]  /*0aa0*/  IADD3 R58, P3, R58, UR10, RZ ;  /* 0x0000000a3a3a7c10 */ /* 0x000fc6000ff7e0ff */
[----:B------:R-:W-:Y:S01]  /*0ab0*/  IMAD.MOV.U32 R42, RZ, RZ, 0x3e800000 ;  /* 0x3e800000ff2a7424 */ /* 0x000fe200078e00ff */
[----:B------:R-:W-:Y:S01]  /*0ac0*/  IADD3.X R59, R29, UR11, RZ, P3, !PT ;  /* 0x0000000b1d3b7c10 */ /* 0x000fe20009ffe4ff */
[----:B------:R-:W-:-:S06]  /*0ad0*/  IMAD.MOV.U32 R40, RZ, RZ, RZ ;  /* 0x000000ffff287224 */ /* 0x000fcc00078e00ff */
[----:B------:R0:W5:Y:S01]  /*0ae0*/  @!P1 LDG.E.EL R40, desc[UR4][R10.64+-0x80] ;  /* 0xffff80040a289981 */ /* 0x000162000c2e1900 */
[----:B------:R-:W-:Y:S02]  /*0af0*/  P2R R65, PR, RZ, 0x2 ;  /* 0x00000002ff417803 */ /* 0x000fe40000000000 */
[----:B------:R-:W-:Y:S01]  /*0b00*/  ISETP.GT.AND P1, PT, R45, 0x5f, PT ;  /* 0x0000005f2d00780c */ /* 0x000fe20003f24270 */
[----:B0-----:R-:W0:Y:S01]  /*0b10*/  LDC.64 R10, c[0x0][0x290] ;  /* 0x0000a400ff0a7b82 */ /* 0x001e220000000a00 */
[----:B--2---:R-:W-:-:S05]  /*0b20*/  SEL R6, R6, RZ, !P0 ;  /* 0x000000ff06067207 */ /* 0x004fca0004000000 */
[----:B------:R-:W-:Y:S01]  /*0b30*/  FADD R56, R6, 9.9999997473787516356e-06 ;  /* 0x3727c5ac06387421 */ /* 0x000fe20000000000 */
[----:B---3--:R-:W-:Y:S02]  /*0b40*/  SEL R55, R7, RZ, !P0 ;  /* 0x000000ff07377207 */ /* 0x008fe40004000000 */
[----:B------:R-:W-:-:S03]  /*0b50*/  IADD3 R6, P4, R21, UR10, RZ ;  /* 0x0000000a15067c10 */ /* 0x000fc6000ff9e0ff */
[----:B------:R-:W1:Y:S01]  /*0b60*/  MUFU.SQRT R56, R56 ;  /* 0x0000003800387308 */ /* 0x000e620000002000 */
[----:B------:R-:W-:Y:S01]  /*0b70*/  IADD3.X R21, R15, UR9, RZ, P2, !PT ;  /* 0x000000090f157c10 */ /* 0x000fe200097fe4ff */
[----:B------:R-:W-:Y:S01]  /*0b80*/  FADD R55, R55, 9.9999997473787516356e-06 ;  /* 0x3727c5ac37377421 */ /* 0x000fe20000000000 */
[----:B------:R-:W-:Y:S02]  /*0b90*/  IADD3 R14, P2, R14, UR10, RZ ;  /* 0x0000000a0e0e7c10 */ /* 0x000fe4000ff5e0ff */
[----:B----4-:R-:W-:Y:S02]  /*0ba0*/  SEL R54, R12, RZ, !P0 ;  /* 0x000000ff0c367207 */ /* 0x010fe40004000000 */
[----:B------:R-:W-:Y:S02]  /*0bb0*/  IADD3.X R15, R15, UR11, RZ, P2, !PT ;  /* 0x0000000b0f0f7c10 */ /* 0x000fe400097fe4ff */
[----:B------:R-:W-:Y:S01]  /*0bc0*/  ISETP.NE.AND P2, PT, R26, 0x40, PT ;  /* 0x000000401a00780c */ /* 0x000fe20003f45270 */
[----:B------:R-:W2:Y:S01]  /*0bd0*/  MUFU.SQRT R55, R55 ;  /* 0x0000003700377308 */ /* 0x000ea20000002000 */
[----:B------:R-:W-:Y:S01]  /*0be0*/  FADD R54, R54, 9.9999997473787516356e-06 ;  /* 0x3727c5ac36367421 */ /* 0x000fe20000000000 */
[----:B------:R-:W-:-:S02]  /*0bf0*/  IADD3.X R7, R33, UR11, RZ, P4, !PT ;  /* 0x0000000b21077c10 */ /* 0x000fc4000a7fe4ff */
[----:B------:R-:W-:Y:S02]  /*0c00*/  IADD3 R4, P4, R5, UR10, RZ ;  /* 0x0000000a05047c10 */ /* 0x000fe4000ff9e0ff */
[C---:B-1----:R-:W-:Y:S01]  /*0c10*/  FSETP.GT.AND P5, PT, R56.reuse, 8.50705917302346158658e+37, PT ;  /* 0x7e8000003800780b */ /* 0x042fe20003fa4000 */
[----:B------:R1:W3:Y:S01]  /*0c20*/  @P1 LDG.E.EL R36, desc[UR4][R6.64+-0x180] ;  /* 0xfffe800406241981 */ /* 0x0002e2000c2e1900 */
[----:B------:R-:W-:Y:S01]  /*0c30*/  IADD3.X R5, R28, UR11, RZ, P4, !PT ;  /* 0x0000000b1c057c10 */ /* 0x000fe2000a7fe4ff */
[----:B------:R-:W4:Y:S01]  /*0c40*/  MUFU.SQRT R54, R54 ;  /* 0x0000003600367308 */ /* 0x000f220000002000 */
[----:B------:R-:W-:Y:S02]  /*0c50*/  FSETP.GEU.AND P4, PT, R56, 1.175494350822287508e-38, PT ;  /* 0x008000003800780b */ /* 0x000fe40003f8e000 */
[----:B------:R-:W-:Y:S01]  /*0c60*/  IADD3 R12, P3, R13, UR10, RZ ;  /* 0x0000000a0d0c7c10 */ /* 0x000fe2000ff7e0ff */
[----:B------:R-:W3:Y:S01]  /*0c70*/  @!P2 LDG.E.EL R47, desc[UR4][R2.64+-0x100] ;  /* 0xffff0004022fa981 */ /* 0x000ee2000c2e1900 */
[----:B------:R-:W-:-:S02]  /*0c80*/  FSEL R29, R42, 1, P5 ;  /* 0x3f8000002a1d7808 */ /* 0x000fc40002800000 */
[----:B------:R-:W-:Y:S01]  /*0c90*/  IADD3.X R13, R27, UR11, RZ, P3, !PT ;  /* 0x0000000b1b0d7c10 */ /* 0x000fe20009ffe4ff */
[----:B-1----:R-:W1:Y:S01]  /*0ca0*/  LDC.64 R6, c[0x0][0x268] ;  /* 0x00009a00ff067b82 */ /* 0x002e620000000a00 */
[C---:B--2---:R-:W-:Y:S01]  /*0cb0*/  FSETP.GT.AND P3, PT, R55.reuse, 8.50705917302346158658e+37, PT ;  /* 0x7e8000003700780b */ /* 0x044fe20003f64000 */
[----:B------:R-:W-:Y:S01]  /*0cc0*/  @P5 FMUL R56, R56, 0.25 ;  /* 0x3e80000038385820 */ /* 0x000fe20000400000 */
[----:B------:R-:W-:Y:S02]  /*0cd0*/  FSETP.GEU.AND P5, PT, R55, 1.175494350822287508e-38, PT ;  /* 0x008000003700780b */ /* 0x000fe40003fae000 */
[----:B------:R-:W-:Y:S02]  /*0ce0*/  CS2R R48, SRZ ;  /* 0x0000000000307805 */ /* 0x000fe4000001ff00 */
[----:B------:R-:W-:Y:S01]  /*0cf0*/  CS2R R52, SRZ ;  /* 0x0000000000347805 */ /* 0x000fe2000001ff00 */
[----:B------:R-:W-:Y:S01]  /*0d00*/  @!P4 FMUL R56, R56, 16777216 ;  /* 0x4b8000003838c820 */ /* 0x000fe20000400000 */
[----:B------:R-:W-:Y:S01]  /*0d10*/  @!P4 FMUL R29, R29, 16777216 ;  /* 0x4b8000001d1dc820 */ /* 0x000fe20000400000 */
[----:B----4-:R-:W-:Y:S01]  /*0d20*/  FSETP.GT.AND P4, PT, R54, 8.50705917302346158658e+37, PT ;  /* 0x7e8000003600780b */ /* 0x010fe20003f84000 */
[----:B------:R-:W2:Y:S01]  /*0d30*/  @!P2 LDG.E.EL R35, desc[UR4][R60.64+-0x100] ;  /* 0xffff00043c23a981 */ /* 0x000ea2000c2e1900 */
[----:B------:R-:W-:-:S02]  /*0d40*/  FSEL R33, R42, 1, P3 ;  /* 0x3f8000002a217808 */ /* 0x000fc40001800000 */
[----:B------:R-:W-:-:S03]  /*0d50*/  @P3 FMUL R55, R55, 0.25 ;  /* 0x3e80000037373820 */ /* 0x000fc60000400000 */
[----:B------:R-:W-:Y:S01]  /*0d60*/  @!P5 FMUL R33, R33, 16777216 ;  /* 0x4b8000002121d820 */ /* 0x000fe20000400000 */
[----:B------:R-:W-:Y:S01]  /*0d70*/  @!P5 FMUL R55, R55, 16777216 ;  /* 0x4b8000003737d820 */ /* 0x000fe20000400000 */
[----:B------:R-:W-:-:S04]  /*0d80*/  FSETP.GEU.AND P5, PT, R54, 1.175494350822287508e-38, PT ;  /* 0x008000003600780b */ /* 0x000fc80003fae000 */
[----:B------:R-:W-:Y:S01]  /*0d90*/  @P4 FMUL R54, R54, 0.25 ;  /* 0x3e80000036364820 */ /* 0x000fe20000400000 */
[----:B------:R-:W-:Y:S01]  /*0da0*/  FSEL R46, R42, 1, P4 ;  /* 0x3f8000002a2e7808 */ /* 0x000fe20002000000 */
[----:B------:R-:W-:Y:S01]  /*0db0*/  IMAD.MOV.U32 R27, RZ, RZ, RZ ;  /* 0x000000ffff1b7224 */ /* 0x000fe200078e00ff */
[----:B------:R-:W-:-:S05]  /*0dc0*/  ISETP.GT.AND P4, PT, R43, 0x5f, PT ;  /* 0x0000005f2b00780c */ /* 0x000fca0003f84270 */
[----:B------:R0:W4:Y:S08]  /*0dd0*/  @!P0 LDG.E.EL R27, desc[UR4][R8.64+-0x100] ;  /* 0xffff0004081b8981 */ /* 0x000130000c2e1900 */
[----:B------:R1:W2:Y:S01]  /*0de0*/  @P4 LDG.E.EL R49, desc[UR4][R4.64+-0x180] ;  /* 0xfffe800404314981 */ /* 0x0002a2000c2e1900 */
[----:B0-----:R-:W-:Y:S01]  /*0df0*/  IMAD.WIDE R8, R43, 0x4, R10 ;  /* 0x000000042b087825 */ /* 0x001fe200078e020a */
[----:B------:R-:W-:-:S02]  /*0e00*/  ISETP.NE.AND P3, PT, R26, 0x20, PT ;  /* 0x000000201a00780c */ /* 0x000fc40003f65270 */
[----:B------:R0:W4:Y:S04]  /*0e10*/  @P4 LDG.E.EL R51, desc[UR4][R58.64+-0x180] ;  /* 0xfffe80043a334981 */ /* 0x000128000c2e1900 */
[----:B------:R-:W4:Y:S01]  /*0e20*/  @P4 LDG.E.EL R52, desc[UR4][R8.64+-0x180] ;  /* 0xfffe800408344981 */ /* 0x000f22000c2e1900 */
[----:B------:R-:W-:Y:S02]  /*0e30*/  IMAD.MOV.U32 R26, RZ, RZ, RZ ;  /* 0x000000ffff1a7224 */ /* 0x000fe400078e00ff */
[----:B-1----:R-:W-:Y:S01]  /*0e40*/  IMAD.WIDE R4, R43, 0x4, R6 ;  /* 0x000000042b047825 */ /* 0x002fe200078e0206 */
[----:B------:R1:W4:Y:S01]  /*0e50*/  @P4 LDG.E.EL R53, desc[UR4][R12.64+-0x180] ;  /* 0xfffe80040c354981 */ /* 0x000322000c2e1900 */
[----:B0-----:R-:W-:-:S03]  /*0e60*/  CS2R R58, SRZ ;  /* 0x00000000003a7805 */ /* 0x001fc6000001ff00 */
[----:B------:R0:W4:Y:S04]  /*0e70*/  @!P2 LDG.E.EL R26, desc[UR4][R62.64+-0x100] ;  /* 0xffff00043e1aa981 */ /* 0x000128000c2e1900 */
[----:B------:R-:W4:Y:S01]  /*0e80*/  @!P2 LDG.E.EL R58, desc[UR4][R4.64+-0x100] ;  /* 0xffff0004043aa981 */ /* 0x000f22000c2e1900 */
[----:B-1----:R-:W1:Y:S01]  /*0e90*/  LDC.64 R12, c[0x0][0x210] ;  /* 0x00008400ff0c7b82 */ /* 0x002e620000000a00 */
[----:B------:R-:W-:Y:S01]  /*0ea0*/  CS2R R60, SRZ ;  /* 0x00000000003c7805 */ /* 0x000fe2000001ff00 */
[----:B------:R-:W-:Y:S01]  /*0eb0*/  @!P5 FMUL R54, R54, 16777216 ;  /* 0x4b8000003636d820 */ /* 0x000fe20000400000 */
[----:B------:R-:W-:Y:S01]  /*0ec0*/  @!P5 FMUL R46, R46, 16777216 ;  /* 0x4b8000002e2ed820 */ /* 0x000fe20000400000 */
[----:B0-----:R-:W-:Y:S02]  /*0ed0*/  CS2R R62, SRZ ;  /* 0x00000000003e7805 */ /* 0x001fe4000001ff00 */
[----:B------:R-:W-:Y:S01]  /*0ee0*/  ISETP.GE.AND P5, PT, R45, 0x20, PT ;  /* 0x000000202d00780c */ /* 0x000fe20003fa6270 */
[----:B------:R-:W-:Y:S01]  /*0ef0*/  IMAD.MOV.U32 R64, RZ, RZ, RZ ;  /* 0x000000ffff407224 */ /* 0x000fe200078e00ff */
[----:B------:R0:W4:Y:S01]  /*0f00*/  @!P3 LDG.E.EL R61, desc[UR4][R18.64+-0x80] ;  /* 0xffff8004123db981 */ /* 0x000122000c2e1900 */
[----:B------:R-:W-:-:S03]  /*0f10*/  IMAD.MOV.U32 R57, RZ, RZ, RZ ;  /* 0x000000ffff397224 */ /* 0x000fc600078e00ff */
[----:B------:R0:W4:Y:S04]  /*0f20*/  @!P2 LDG.E.EL R62, desc[UR4][R20.64+-0x100] ;  /* 0xffff0004143ea981 */ /* 0x000128000c2e1900 */
[----:B------:R1:W4:Y:S01]  /*0f30*/  @!P2 LDG.E.EL R60, desc[UR4][R22.64+-0x100] ;  /* 0xffff0004163ca981 */ /* 0x000322000c2e1900 */
[----:B0-----:R-:W-:-:S03]  /*0f40*/  IMAD.IADD R19, R45, 0x1, R82 ;  /* 0x000000012d137824 */ /* 0x001fc600078e0252 */
[----:B------:R0:W4:Y:S01]  /*0f50*/  @P4 LDG.E.EL R63, desc[UR4][R14.64+-0x180] ;  /* 0xfffe80040e3f4981 */ /* 0x000122000c2e1900 */
[----:B------:R-:W-:-:S03]  /*0f60*/  IMAD.IADD R21, R45, 0x1, R80 ;  /* 0x000000012d157824 */ /* 0x000fc600078e0250 */
[----:B------:R0:W4:Y:S01]  /*0f70*/  @!P3 LDG.E.EL R64, desc[UR4][R16.64+-0x80] ;  /* 0xffff80041040b981 */ /* 0x000122000c2e1900 */
[--C-:B-1----:R-:W-:Y:S01]  /*0f80*/  IMAD.WIDE R18, R19, 0x4, R12.reuse ;  /* 0x0000000413127825 */ /* 0x102fe200078e020c */
[----:B------:R-:W-:Y:S02]  /*0f90*/  CS2R R22, SRZ ;  /* 0x0000000000167805 */ /* 0x000fe4000001ff00 */
[----:B------:R-:W-:Y:S01]  /*0fa0*/  ISETP.GE.AND P6, PT, R43, 0x20, PT ;  /* 0x000000202b00780c */ /* 0x000fe20003fc6270 */
[----:B------:R1:W4:Y:S01]  /*0fb0*/  @!P3 LDG.E.EL R57, desc[UR4][R24.64+-0x80] ;  /* 0xffff80041839b981 */ /* 0x000322000c2e1900 */
[----:B0-----:R-:W-:-:S03]  /*0fc0*/  IMAD.WIDE R14, R21, 0x4, R12 ;  /* 0x00000004150e7825 */ /* 0x001fc600078e020c */
[----:B------:R0:W4:Y:S01]  /*0fd0*/  @!P5 LDG.E.EL R22, desc[UR4][R18.64] ;  /* 0x000000041216d981 */ /* 0x000122000c2e1900 */
[C---:B------:R-:W-:Y:S02]  /*0fe0*/  IMAD.IADD R17, R45.reuse, 0x1, R78 ;  /* 0x000000012d117824 */ /* 0x040fe400078e024e */
[----:B------:R-:W-:Y:S01]  /*0ff0*/  IMAD.IADD R21, R45, 0x1, R76 ;  /* 0x000000012d157824 */ /* 0x000fe200078e024c */
[----:B------:R0:W4:Y:S01]  /*1000*/  @!P5 LDG.E.EL R23, desc[UR4][R14.64] ;  /* 0x000000040e17d981 */ /* 0x000122000c2e1900 */
[----:B-1----:R-:W-:Y:S01]  /*1010*/  CS2R R24, SRZ ;  /* 0x0000000000187805 */ /* 0x002fe2000001ff00 */
[----:B------:R-:W-:-:S04]  /*1020*/  IMAD.WIDE R16, R17, 0x4, R12 ;  /* 0x0000000411107825 */ /* 0x000fc800078e020c */
[----:B------:R-:W-:Y:S01]  /*1030*/  IMAD.WIDE R10, R45, 0x4, R10 ;  /* 0x000000042d0a7825 */ /* 0x000fe200078e020a */
[----:B------:R1:W4:Y:S03]  /*1040*/  @!P5 LDG.E.EL R24, desc[UR4][R16.64] ;  /* 0x000000041018d981 */ /* 0x000326000c2e1900 */
[----:B0-----:R-:W-:-:S04]  /*1050*/  IMAD.WIDE R18, R21, 0x4, R12 ;  /* 0x0000000415127825 */ /* 0x001fc800078e020c */
[----:B------:R-:W-:Y:S01]  /*1060*/  IMAD.MOV.U32 R28, RZ, RZ, RZ ;  /* 0x000000ffff1c7224 */ /* 0x000fe200078e00ff */
[----:B------:R-:W4:Y:S01]  /*1070*/  @!P5 LDG.E.EL R25, desc[UR4][R18.64] ;  /* 0x000000041219d981 */ /* 0x000f22000c2e1900 */
[C---:B------:R-:W-:Y:S02]  /*1080*/  IMAD.IADD R21, R43.reuse, 0x1, R66 ;  /* 0x000000012b157824 */ /* 0x040fe400078e0242 */
[----:B------:R-:W-:Y:S01]  /*1090*/  IMAD.IADD R15, R43, 0x1, R72 ;  /* 0x000000012b0f7824 */ /* 0x000fe200078e0248 */
[----:B------:R-:W-:Y:S01]  /*10a0*/  CS2R R66, SRZ ;  /* 0x0000000000427805 */ /* 0x000fe2000001ff00 */
[--C-:B------:R-:W-:Y:S01]  /*10b0*/  IMAD.WIDE R20, R21, 0x4, R12.reuse ;  /* 0x0000000415147825 */ /* 0x100fe200078e020c */
[----:B------:R-:W-:Y:S01]  /*10c0*/  P2R R71, PR, RZ, 0x20 ;  /* 0x00000020ff477803 */ /* 0x000fe20000000000 */
[----:B------:R-:W4:Y:S02]  /*10d0*/  @!P3 LDG.E.EL R28, desc[UR4][R74.64+-0x80] ;  /* 0xffff80044a1cb981 */ /* 0x000f24000c2e1900 */
[----:B-1----:R-:W-:-:S02]  /*10e0*/  IMAD.WIDE R16, R15, 0x4, R12 ;  /* 0x000000040f107825 */ /* 0x002fc400078e020c */
[----:B------:R0:W4:Y:S04]  /*10f0*/  @!P6 LDG.E.EL R66, desc[UR4][R20.64] ;  /* 0x000000041442e981 */ /* 0x000128000c2e1900 */
[----:B------:R1:W4:Y:S01]  /*1100*/  @!P6 LDG.E.EL R67, desc[UR4][R16.64] ;  /* 0x000000041043e981 */ /* 0x000322000c2e1900 */
[----:B------:R-:W-:-:S03]  /*1110*/  P2R R69, PR, RZ, 0x8 ;  /* 0x00000008ff457803 */ /* 0x000fc60000000000 */
[----:B------:R-:W4:Y:S01]  /*1120*/  @P4 LDG.E.EL R48, desc[UR4][R8.64+-0x180] ;  /* 0xfffe800408304981 */ /* 0x000f22000c2e1900 */
[----:B0-----:R-:W-:-:S03]  /*1130*/  CS2R R20, SRZ ;  /* 0x0000000000147805 */ /* 0x001fc6000001ff00 */
[----:B------:R-:W4:Y:S01]  /*1140*/  @P4 LDG.E.EL R59, desc[UR4][R8.64+-0x180] ;  /* 0xfffe8004083b4981 */ /* 0x000f22000c2e1900 */
[----:B-1----:R-:W-:-:S03]  /*1150*/  CS2R R16, SRZ ;  /* 0x0000000000107805 */ /* 0x002fc6000001ff00 */
[----:B------:R-:W4:Y:S04]  /*1160*/  @P1 LDG.E.EL R20, desc[UR4][R10.64+-0x180] ;  /* 0xfffe80040a141981 */ /* 0x000f28000c2e1900 */
[----:B------:R-:W4:Y:S04]  /*1170*/  @P1 LDG.E.EL R16, desc[UR4][R10.64+-0x180] ;  /* 0xfffe80040a101981 */ /* 0x000f28000c2e1900 */
[----:B------:R-:W4:Y:S04]  /*1180*/  @P1 LDG.E.EL R17, desc[UR4][R10.64+-0x180] ;  /* 0xfffe80040a111981 */ /* 0x000f28000c2e1900 */
[----:B------:R5:W4:Y:S02]  /*1190*/  @P1 LDG.E.EL R21, desc[UR4][R10.64+-0x180] ;  /* 0xfffe80040a151981 */ /* 0x000b24000c2e1900 */
[----:B-----5:R-:W-:-:S05]  /*11a0*/  SEL R10, R50, RZ, !P0 ;  /* 0x000000ff320a7207 */ /* 0x020fca0004000000 */
[----:B------:R-:W-:-:S06]  /*11b0*/  FADD R10, R10, 9.9999997473787516356e-06 ;  /* 0x3727c5ac0a0a7421 */ /* 0x000fcc0000000000 */
[----:B------:R-:W0:Y:S01]  /*11c0*/  MUFU.SQRT R10, R10 ;  /* 0x0000000a000a7308 */ /* 0x000e220000002000 */
[----:B------:R-:W-:Y:S01]  /*11d0*/  IMAD.MOV.U32 R11, RZ, RZ, RZ ;  /* 0x000000ffff0b7224 */ /* 0x000fe200078e00ff */
[----:B------:R-:W-:Y:S01]  /*11e0*/  CS2R R72, SRZ ;  /* 0x0000000000487805 */ /* 0x000fe2000001ff00 */
[----:B------:R-:W-:-:S04]  /*11f0*/  IMAD.MOV.U32 R50, RZ, RZ, RZ ;  /* 0x000000ffff327224 */ /* 0x000fc800078e00ff */
[----:B------:R-:W5:Y:S04]  /*1200*/  @!P2 LDG.E.EL R11, desc[UR4][R4.64+-0x100] ;  /* 0xffff0004040ba981 */ /* 0x000f68000c2e1900 */
[----:B------:R-:W5:Y:S04]  /*1210*/  @!P2 LDG.E.EL R50, desc[UR4][R4.64+-0x100] ;  /* 0xffff00040432a981 */ /* 0x000f68000c2e1900 */
[----:B------:R-:W5:Y:S01]  /*1220*/  @!P2 LDG.E.EL R72, desc[UR4][R4.64+-0x100] ;  /* 0xffff00040448a981 */ /* 0x000f62000c2e1900 */
[C---:B0-----:R-:W-:Y:S02]  /*1230*/  FSETP.GT.AND P1, PT, R10.reuse, 8.50705917302346158658e+37, PT ;  /* 0x7e8000000a00780b */ /* 0x041fe40003f24000 */
[----:B------:R-:W-:Y:S01]  /*1240*/  FSETP.GEU.AND P5, PT, R10, 1.175494350822287508e-38, PT ;  /* 0x008000000a00780b */ /* 0x000fe20003fae000 */
[C---:B------:R-:W-:Y:S01]  /*1250*/  IMAD.IADD R15, R43.reuse, 0x1, R68 ;  /* 0x000000012b0f7824 */ /* 0x040fe200078e0244 */
[----:B------:R-:W-:Y:S01]  /*1260*/  FSEL R76, R42, 1, P1 ;  /* 0x3f8000002a4c7808 */ /* 0x000fe20000800000 */
[----:B------:R-:W-:Y:S01]  /*1270*/  IMAD.IADD R19, R43, 0x1, R70 ;  /* 0x000000012b137824 */ /* 0x000fe200078e0246 */
[----:B------:R-:W-:Y:S01]  /*1280*/  CS2R R74, SRZ ;  /* 0x00000000004a7805 */ /* 0x000fe2000001ff00 */
[----:B------:R-:W5:Y:S06]  /*1290*/  @!P2 LDG.E.EL R73, desc[UR4][R2.64+-0x100] ;  /* 0xffff00040249a981 */ /* 0x000f6c000c2e1900 */
[----:B------:R-:W-:Y:S01]  /*12a0*/  @P1 FMUL R10, R10, 0.25 ;  /* 0x3e8000000a0a1820 */ /* 0x000fe20000400000 */
[--C-:B------:R-:W-:Y:S01]  /*12b0*/  IMAD.WIDE R14, R15, 0x4, R12.reuse ;  /* 0x000000040f0e7825 */ /* 0x100fe200078e020c */
[----:B------:R-:W5:Y:S03]  /*12c0*/  @!P2 LDG.E.EL R74, desc[UR4][R2.64+-0x100] ;  /* 0xffff0004024aa981 */ /* 0x000f66000c2e1900 */
[----:B------:R-:W-:Y:S01]  /*12d0*/  IMAD.MOV.U32 R68, RZ, RZ, RZ ;  /* 0x000000ffff447224 */ /* 0x000fe200078e00ff */
[----:B------:R-:W5:Y:S01]  /*12e0*/  @!P2 LDG.E.EL R75, desc[UR4][R2.64+-0x100] ;  /* 0xffff0004024ba981 */ /* 0x000f62000c2e1900 */
[----:B------:R-:W-:Y:S01]  /*12f0*/  IMAD.WIDE R12, R19, 0x4, R12 ;  /* 0x00000004130c7825 */ /* 0x000fe200078e020c */
[----:B------:R-:W-:-:S03]  /*1300*/  CS2R R18, SRZ ;  /* 0x0000000000127805 */ /* 0x000fc6000001ff00 */
[----:B------:R-:W5:Y:S01]  /*1310*/  @P4 LDG.E.EL R68, desc[UR4][R8.64+-0x180] ;  /* 0xfffe800408444981 */ /* 0x000f62000c2e1900 */
[----:B------:R-:W-:Y:S02]  /*1320*/  IMAD.MOV.U32 R77, RZ, RZ, RZ ;  /* 0x000000ffff4d7224 */ /* 0x000fe400078e00ff */
[----:B------:R-:W-:Y:S01]  /*1330*/  IMAD.MOV.U32 R70, RZ, RZ, RZ ;  /* 0x000000ffff467224 */ /* 0x000fe200078e00ff */
[----:B------:R0:W5:Y:S01]  /*1340*/  @!P6 LDG.E.EL R19, desc[UR4][R14.64] ;  /* 0x000000040e13e981 */ /* 0x000162000c2e1900 */
[----:B------:R-:W-:Y:S01]  /*1350*/  IMAD.WIDE R6, R45, 0x4, R6 ;  /* 0x000000042d067825 */ /* 0x000fe200078e0206 */
[----:B------:R-:W-:Y:S02]  /*1360*/  MUFU.RCP R56, R56 ;  /* 0x0000003800387308 */ /* 0x000fe40000001000 */
[----:B------:R-:W5:Y:S04]  /*1370*/  @!P6 LDG.E.EL R18, desc[UR4][R12.64] ;  /* 0x000000040c12e981 */ /* 0x000f68000c2e1900 */
[----:B------:R-:W5:Y:S01]  /*1380*/  @!P0 LDG.E.EL R77, desc[UR4][R6.64+-0x100] ;  /* 0xffff0004064d8981 */ /* 0x000f62000c2e1900 */
[----:B0-----:R-:W-:-:S03]  /*1390*/  CS2R R14, SRZ ;  /* 0x00000000000e7805 */ /* 0x001fc6000001ff00 */
[----:B------:R-:W5:Y:S04]  /*13a0*/  @!P0 LDG.E.EL R70, desc[UR4][R6.64+-0x100] ;  /* 0xffff000406468981 */ /* 0x000f68000c2e1900 */
[----:B------:R-:W5:Y:S04]  /*13b0*/  @!P0 LDG.E.EL R15, desc[UR4][R6.64+-0x100] ;  /* 0xffff0004060f8981 */ /* 0x000f68000c2e1900 */
[----:B------:R0:W5:Y:S01]  /*13c0*/  @!P0 LDG.E.EL R14, desc[UR4][R6.64+-0x100] ;  /* 0xffff0004060e8981 */ /* 0x000162000c2e1900 */
[----:B------:R-:W-:Y:S08]  /*13d0*/  MUFU.RCP R5, R54 ;  /* 0x0000003600057308 */ /* 0x000ff00000001000 */
[----:B0-----:R-:W-:Y:S01]  /*13e0*/  MUFU.RCP R6, R55 ;  /* 0x0000003700067308 */ /* 0x001fe20000001000 */
[----:B---3--:R-:W-:-:S05]  /*13f0*/  SEL R47, R47, RZ, !P2 ;  /* 0x000000ff2f2f7207 */ /* 0x008fca0005000000 */
[----:B------:R-:W-:-:S04]  /*1400*/  FADD R47, R47, 9.9999997473787516356e-06 ;  /* 0x3727c5ac2f2f7421 */ /* 0x000fc80000000000 */
[----:B------:R-:W0:Y:S02]  /*1410*/  MUFU.SQRT R4, R47 ;  /* 0x0000002f00047308 */ /* 0x000e240000002000 */
[C---:B0-----:R-:W-:Y:S02]  /*1420*/  FSETP.GT.AND P1, PT, R4.reuse, 8.50705917302346158658e+37, PT ;  /* 0x7e8000000400780b */ /* 0x041fe40003f24000 */
[----:B------:R-:W-:-:S11]  /*1430*/  FSETP.GEU.AND P3, PT, R4, 1.175494350822287508e-38, PT ;  /* 0x008000000400780b */ /* 0x000fd60003f6e000 */
[----:B------:R-:W-:Y:S01]  /*1440*/  @P1 FMUL R4, R4, 0.25 ;  /* 0x3e80000004041820 */ /* 0x000fe20000400000 */
[----:B--2---:R-:W-:-:S03]  /*1450*/  SEL R8, R49, RZ, P4 ;  /* 0x000000ff31087207 */ /* 0x004fc60002000000 */
[----:B------:R-:W-:Y:S01]  /*1460*/  @!P3 FMUL R4, R4, 16777216 ;  /* 0x4b8000000404b820 */ /* 0x000fe20000400000 */
[----:B----4-:R-:W-:-:S05]  /*1470*/  SEL R3, R52, RZ, P4 ;  /* 0x000000ff34037207 */ /* 0x010fca0002000000 */
[----:B------:R-:W-:Y:S02]  /*1480*/  FADD R8, R8, -R3 ;  /* 0x8000000308087221 */ /* 0x000fe40000000000 */
[----:B------:R-:W0:Y:S01]  /*1490*/  LDC.64 R2, c[0x0][0x278] ;  /* 0x00009e00ff027b82 */ /* 0x000e220000000a00 */
[----:B------:R-:W1:Y:S01]  /*14a0*/  MUFU.RCP R4, R4 ;  /* 0x0000000400047308 */ /* 0x000e620000001000 */
[----:B------:R-:W-:Y:S02]  /*14b0*/  FSEL R7, R42, 1, P1 ;  /* 0x3f8000002a077808 */ /* 0x000fe40000800000 */
[----:B------:R-:W-:Y:S02]  /*14c0*/  SEL R13, R26, RZ, !P2 ;  /* 0x000000ff1a0d7207 */ /* 0x000fe40005000000 */
[----:B------:R-:W-:Y:S01]  /*14d0*/  SEL R58, R58, RZ, !P2 ;  /* 0x000000ff3a3a7207 */ /* 0x000fe20005000000 */
[----:B------:R-:W-:Y:S01]  /*14e0*/  @!P3 FMUL R7, R7, 16777216 ;  /* 0x4b8000000707b820 */ /* 0x000fe20000400000 */
[----:B------:R-:W-:Y:S01]  /*14f0*/  FMUL R26, R6, R33 ;  /* 0x00000021061a7220 */ /* 0x000fe20000400000 */
[----:B------:R-:W-:-:S02]  /*1500*/  SEL R9, R51, RZ, P4 ;  /* 0x000000ff33097207 */ /* 0x000fc40002000000 */
[----:B------:R-:W-:Y:S01]  /*1510*/  FADD R13, R13, -R58 ;  /* 0x8000003a0d0d7221 */ /* 0x000fe20000000000 */
[----:B------:R-:W-:Y:S01]  /*1520*/  FMUL R51, R56, R29 ;  /* 0x0000001d38337220 */ /* 0x000fe20000400000 */
[----:B-1----:R-:W-:Y:S01]  /*1530*/  FMUL R6, R4, R7 ;  /* 0x0000000704067220 */ /* 0x002fe20000400000 */
[----:B------:R-:W-:-:S03]  /*1540*/  FMUL R56, R5, R46 ;  /* 0x0000002e05387220 */ /* 0x000fc60000400000 */
[----:B------:R-:W-:Y:S01]  /*1550*/  FMUL R79, R6, R13 ;  /* 0x0000000d064f7220 */ /* 0x000fe20000400000 */
[----:B0-----:R-:W-:-:S04]  /*1560*/  IMAD.WIDE R4, R45, 0x4, R2 ;  /* 0x000000042d047825 */ /* 0x001fc800078e0202 */
[----:B------:R-:W-:Y:S02]  /*1570*/  IMAD.WIDE R6, R43, 0x4, R2 ;  /* 0x000000042b067825 */ /* 0x000fe400078e0202 */
[----:B------:R-:W0:Y:S01]  /*1580*/  LDC.64 R2, c[0x0][0x280] ;  /* 0x0000a000ff027b82 */ /* 0x000e220000000a00 */
[----:B------:R-:W-:Y:S01]  /*1590*/  ISETP.NE.AND P1, PT, R65, RZ, PT ;  /* 0x000000ff4100720c */ /* 0x000fe20003f25270 */
[----:B------:R-:W-:Y:S01]  /*15a0*/  IMAD.MOV.U32 R65, RZ, RZ, RZ ;  /* 0x000000ffff417224 */ /* 0x000fe200078e00ff */
[----:B------:R-:W-:Y:S02]  /*15b0*/  SEL R12, R53, RZ, P4 ;  /* 0x000000ff350c7207 */ /* 0x000fe40002000000 */
[----:B------:R-:W-:Y:S01]  /*15c0*/  CS2R R52, SRZ ;  /* 0x0000000000347805 */ /* 0x000fe2000001ff00 */
[----:B------:R-:W-:Y:S02]  /*15d0*/  IMAD.MOV.U32 R29, RZ, RZ, RZ ;  /* 0x000000ffff1d7224 */ /* 0x000fe400078e00ff */
[----:B------:R-:W-:Y:S01]  /*15e0*/  IMAD.MOV.U32 R78, RZ, RZ, RZ ;  /* 0x000000ffff4e7224 */ /* 0x000fe200078e00ff */
[----:B------:R-:W2:Y:S04]  /*15f0*/  @!P0 LDG.E.EL R65, desc[UR4][R4.64+-0x100] ;  /* 0xffff000404418981 */ /* 0x000ea8000c2e1900 */
[----:B------:R-:W3:Y:S04]  /*1600*/  @!P0 LDG.E.EL R53, desc[UR4][R4.64+-0x100] ;  /* 0xffff000404358981 */ /* 0x000ee8000c2e1900 */
[----:B------:R-:W4:Y:S04]  /*1610*/  @!P0 LDG.E.EL R52, desc[UR4][R4.64+-0x100] ;  /* 0xffff000404348981 */ /* 0x000f28000c2e1900 */
[----:B------:R0:W3:Y:S02]  /*1620*/  @!P0 LDG.E.EL R29, desc[UR4][R4.64+-0x100] ;  /* 0xffff0004041d8981 */ /* 0x0000e4000c2e1900 */
[----:B0-----:R-:W-:-:S05]  /*1630*/  IMAD.WIDE R4, R45, 0x4, R2 ;  /* 0x000000042d047825 */ /* 0x001fca00078e0202 */
[----:B------:R-:W3:Y:S01]  /*1640*/  @!P0 LDG.E.EL R78, desc[UR4][R4.64+-0x100] ;  /* 0xffff0004044e8981 */ /* 0x000ee2000c2e1900 */
[----:B------:R-:W-:-:S06]  /*1650*/  CS2R R54, SRZ ;  /* 0x0000000000367805 */ /* 0x000fcc000001ff00 */
[----:B------:R-:W4:Y:S01]  /*1660*/  @!P0 LDG.E.EL R55, desc[UR4][R4.64+-0x100] ;  /* 0xffff000404378981 */ /* 0x000f22000c2e1900 */
[----:B------:R-:W-:Y:S02]  /*1670*/  IMAD.MOV.U32 R46, RZ, RZ, RZ ;  /* 0x000000ffff2e7224 */ /* 0x000fe400078e00ff */
[----:B------:R-:W-:Y:S01]  /*1680*/  IMAD.MOV.U32 R47, RZ, RZ, RZ ;  /* 0x000000ffff2f7224 */ /* 0x000fe200078e00ff */
[----:B------:R-:W4:Y:S01]  /*1690*/  @!P0 LDG.E.EL R54, desc[UR4][R4.64+-0x100] ;  /* 0xffff000404368981 */ /* 0x000f22000c2e1900 */
[----:B------:R-:W-:Y:S02]  /*16a0*/  IMAD.MOV.U32 R33, RZ, RZ, RZ ;  /* 0x000000ffff217224 */ /* 0x000fe400078e00ff */
[----:B------:R-:W-:Y:S01]  /*16b0*/  IMAD.MOV.U32 R13, RZ, RZ, RZ ;  /* 0x000000ffff0d7224 */ /* 0x000fe200078e00ff */
[----:B------:R-:W4:Y:S01]  /*16c0*/  @!P2 LDG.E.EL R46, desc[UR4][R6.64+-0x100] ;  /* 0xffff0004062ea981 */ /* 0x000f22000c2e1900 */
[----:B------:R-:W-:-:S03]  /*16d0*/  IMAD.WIDE R2, R43, 0x4, R2 ;  /* 0x000000042b027825 */ /* 0x000fc600078e0202 */
[----:B------:R-:W4:Y:S04]  /*16e0*/  @!P2 LDG.E.EL R47, desc[UR4][R6.64+-0x100] ;  /* 0xffff0004062fa981 */ /* 0x000f28000c2e1900 */
[----:B------:R-:W4:Y:S04]  /*16f0*/  @!P2 LDG.E.EL R33, desc[UR4][R6.64+-0x100] ;  /* 0xffff00040621a981 */ /* 0x000f28000c2e1900 */
[----:B------:R0:W4:Y:S02]  /*1700*/  @!P2 LDG.E.EL R13, desc[UR4][R6.64+-0x100] ;  /* 0xffff0004060da981 */ /* 0x000124000c2e1900 */
[----:B0-----:R-:W-:-:S06]  /*1710*/  IMAD.MOV.U32 R6, RZ, RZ, RZ ;  /* 0x000000ffff067224 */ /* 0x001fcc00078e00ff */
[----:B------:R-:W4:Y:S01]  /*1720*/  @!P2 LDG.E.EL R6, desc[UR4][R2.64+-0x100] ;  /* 0xffff00040206a981 */ /* 0x000f22000c2e1900 */
[----:B------:R-:W-:-:S05]  /*1730*/  SEL R48, R48, RZ, P4 ;  /* 0x000000ff30307207 */ /* 0x000fca0002000000 */
[----:B------:R-:W-:Y:S01]  /*1740*/  FADD R9, R9, -R48 ;  /* 0x8000003009097221 */ /* 0x000fe20000000000 */
[----:B------:R-:W-:Y:S02]  /*1750*/  CS2R R48, SRZ ;  /* 0x0000000000307805 */ /* 0x000fe4000001ff00 */
[----:B------:R-:W-:-:S04]  /*1760*/  SEL R59, R59, RZ, P4 ;  /* 0x000000ff3b3b7207 */ /* 0x000fc80002000000 */
[----:B------:R0:W4:Y:S01]  /*1770*/  @!P0 LDG.E.EL R48, desc[UR4][R4.64+-0x100] ;  /* 0xffff000404308981 */ /* 0x000122000c2e1900 */
[----:B------:R-:W-:Y:S01]  /*1780*/  FADD R12, R12, -R59 ;  /* 0x8000003b0c0c7221 */ /* 0x000fe20000000000 */
[----:B------:R-:W-:Y:S02]  /*1790*/  CS2R R58, SRZ ;  /* 0x00000000003a7805 */ /* 0x000fe4000001ff00 */
[----:B------:R-:W4:Y:S04]  /*17a0*/  @!P2 LDG.E.EL R49, desc[UR4][R2.64+-0x100] ;  /* 0xffff00040231a981 */ /* 0x000f28000c2e1900 */
[----:B------:R-:W4:Y:S01]  /*17b0*/  @!P2 LDG.E.EL R59, desc[UR4][R2.64+-0x100] ;  /* 0xffff0004023ba981 */ /* 0x000f22000c2e1900 */
[----:B0-----:R-:W-:-:S03]  /*17c0*/  SEL R5, R30, RZ, !P0 ;  /* 0x000000ff1e057207 */ /* 0x001fc60004000000 */
[----:B------:R0:W4:Y:S01]  /*17d0*/  @!P2 LDG.E.EL R58, desc[UR4][R2.64+-0x100] ;  /* 0xffff0004023aa981 */ /* 0x000122000c2e1900 */
[----:B------:R-:W-:Y:S02]  /*17e0*/  SEL R0, R0, RZ, !P0 ;  /* 0x000000ff00007207 */ /* 0x000fe40004000000 */
[----:B-----5:R-:W-:-:S05]  /*17f0*/  SEL R14, R14, RZ, !P0 ;  /* 0x000000ff0e0e7207 */ /* 0x020fca0004000000 */
[----:B------:R-:W-:-:S04]  /*1800*/  FADD R5, R5, -R14 ;  /* 0x8000000e05057221 */ /* 0x000fc80000000000 */
[----:B------:R-:W-:Y:S01]  /*1810*/  FMUL R5, R56, R5 ;  /* 0x0000000538057220 */ /* 0x000fe20000400000 */
[----:B0-----:R-:W-:Y:S02]  /*1820*/  SEL R2, R77, RZ, !P0 ;  /* 0x000000ff4d027207 */ /* 0x001fe40004000000 */
[----:B------:R-:W-:-:S05]  /*1830*/  SEL R15, R15, RZ, !P0 ;  /* 0x000000ff0f0f7207 */ /* 0x000fca0004000000 */
[----:B------:R-:W-:-:S04]  /*1840*/  FADD R0, R0, -R15 ;  /* 0x8000000f00007221 */ /* 0x000fc80000000000 */
[----:B------:R-:W-:Y:S01]  /*1850*/  FMUL R0, R51, R0 ;  /* 0x0000000033007220 */ /* 0x000fe20000400000 */
[----:B------:R-:W-:Y:S01]  /*1860*/  IMAD.MOV.U32 R30, RZ, RZ, RZ ;  /* 0x000000ffff1e7224 */ /* 0x000fe200078e00ff */
[----:B--2---:R-:W-:Y:S02]  /*1870*/  SEL R14, R65, RZ, !P0 ;  /* 0x000000ff410e7207 */ /* 0x004fe40004000000 */
[----:B---3--:R-:W-:-:S05]  /*1880*/  SEL R7, R78, RZ, !P0 ;  /* 0x000000ff4e077207 */ /* 0x008fca0004000000 */
[----:B------:R-:W-:Y:S01]  /*1890*/  FFMA R14, R14, R5, R7 ;  /* 0x000000050e0e7223 */ /* 0x000fe20000000007 */
[----:B------:R-:W-:-:S05]  /*18a0*/  SEL R5, R32, RZ, !P0 ;  /* 0x000000ff20057207 */ /* 0x000fca0004000000 */
[----:B------:R-:W-:Y:S02]  /*18b0*/  FADD R5, R5, -R2 ;  /* 0x8000000205057221 */ /* 0x000fe40000000000 */
[----:B------:R-:W0:Y:S01]  /*18c0*/  LDC.64 R2, c[0x0][0x248] ;  /* 0x00009200ff027b82 */ /* 0x000e220000000a00 */
[----:B------:R-:W-:Y:S02]  /*18d0*/  SEL R53, R53, RZ, !P0 ;  /* 0x000000ff35357207 */ /* 0x000fe40004000000 */
[----:B----4-:R-:W-:Y:S01]  /*18e0*/  SEL R4, R55, RZ, !P0 ;  /* 0x000000ff37047207 */ /* 0x010fe20004000000 */
[----:B------:R-:W-:Y:S01]  /*18f0*/  FMUL R15, R26, R5 ;  /* 0x000000051a0f7220 */ /* 0x000fe20000400000 */
[----:B------:R-:W-:-:S03]  /*1900*/  IMAD.MOV.U32 R26, RZ, RZ, RZ ;  /* 0x000000ffff1a7224 */ /* 0x000fc600078e00ff */
[----:B------:R-:W-:Y:S01]  /*1910*/  FFMA R0, R53, R0, R4 ;  /* 0x0000000035007223 */ /* 0x000fe20000000004 */
[----:B0-----:R-:W-:-:S05]  /*1920*/  IMAD.WIDE R4, R45, 0x4, R2 ;  /* 0x000000042d047825 */ /* 0x001fca00078e0202 */
[----:B------:R-:W2:Y:S04]  /*1930*/  @!P1 LDG.E.EL R26, desc[UR4][R4.64+-0x80] ;  /* 0xffff8004041a9981 */ /* 0x000ea8000c2e1900 */
[----:B------:R-:W3:Y:S01]  /*1940*/  @!P1 LDG.E.EL R30, desc[UR4][R4.64+-0x80] ;  /* 0xffff8004041e9981 */ /* 0x000ee2000c2e1900 */
[----:B------:R-:W-:Y:S02]  /*1950*/  SEL R52, R52, RZ, !P0 ;  /* 0x000000ff34347207 */ /* 0x000fe40004000000 */
[----:B------:R-:W-:Y:S02]  /*1960*/  SEL R7, R54, RZ, !P0 ;  /* 0x000000ff36077207 */ /* 0x000fe40004000000 */
[----:B------:R-:W-:-:S03]  /*1970*/  SEL R80, R13, RZ, !P2 ;  /* 0x000000ff0d507207 */ /* 0x000fc60005000000 */
[----:B------:R-:W-:Y:S01]  /*1980*/  FFMA R15, R52, R15, R7 ;  /* 0x0000000f340f7223 */ /* 0x000fe20000000007 */
[----:B------:R-:W-:Y:S01]  /*1990*/  IMAD.MOV.U32 R7, RZ, RZ, RZ ;  /* 0x000000ffff077224 */ /* 0x000fe200078e00ff */
[----:B------:R-:W-:Y:S01]  /*19a0*/  SEL R13, R6, RZ, !P2 ;  /* 0x000000ff060d7207 */ /* 0x000fe20005000000 */
[----:B------:R-:W-:-:S04]  /*19b0*/  IMAD.MOV.U32 R6, RZ, RZ, RZ ;  /* 0x000000ffff067224 */ /* 0x000fc800078e00ff */
[----:B------:R-:W4:Y:S04]  /*19c0*/  @!P1 LDG.E.EL R7, desc[UR4][R4.64+-0x80] ;  /* 0xffff800404079981 */ /* 0x000f28000c2e1900 */
[----:B------:R0:W5:Y:S01]  /*19d0*/  @!P1 LDG.E.EL R6, desc[UR4][R4.64+-0x80] ;  /* 0xffff800404069981 */ /* 0x000162000c2e1900 */
[----:B------:R-:W-:Y:S01]  /*19e0*/  @!P5 FMUL R10, R10, 16777216 ;  /* 0x4b8000000a0ad820 */ /* 0x000fe20000400000 */
[----:B------:R-:W-:-:S03]  /*19f0*/  SEL R51, R68, RZ, P4 ;  /* 0x000000ff44337207 */ /* 0x000fc60002000000 */
[----:B0-----:R-:W0:Y:S01]  /*1a00*/  MUFU.RCP R5, R10 ;  /* 0x0000000a00057308 */ /* 0x001e220000001000 */
[----:B------:R-:W-:-:S04]  /*1a10*/  @!P5 FMUL R76, R76, 16777216 ;  /* 0x4b8000004c4cd820 */ /* 0x000fc80000400000 */
[----:B0-----:R-:W-:Y:S01]  /*1a20*/  FMUL R76, R5, R76 ;  /* 0x0000004c054c7220 */ /* 0x001fe20000400000 */
[----:B------:R-:W-:-:S05]  /*1a30*/  SEL R5, R73, RZ, !P2 ;  /* 0x000000ff49057207 */ /* 0x000fca0005000000 */
[----:B------:R-:W-:Y:S01]  /*1a40*/  FADD R5, R5, 9.9999997473787516356e-06 ;  /* 0x3727c5ac05057421 */ /* 0x000fe20000000000 */
[----:B------:R-:W-:-:S05]  /*1a50*/  SEL R10, R74, RZ, !P2 ;  /* 0x000000ff4a0a7207 */ /* 0x000fca0005000000 */
[----:B------:R-:W-:Y:S01]  /*1a60*/  FADD R10, R10, 9.9999997473787516356e-06 ;  /* 0x3727c5ac0a0a7421 */ /* 0x000fe20000000000 */
[----:B------:R-:W-:Y:S02]  /*1a70*/  SEL R62, R62, RZ, !P2 ;  /* 0x000000ff3e3e7207 */ /* 0x000fe40005000000 */
[----:B------:R-:W-:Y:S02]  /*1a80*/  SEL R70, R70, RZ, !P0 ;  /* 0x000000ff46467207 */ /* 0x000fe40004000000 */
[----:B------:R-:W-:-:S05]  /*1a90*/  SEL R27, R27, RZ, !P0 ;  /* 0x000000ff1b1b7207 */ /* 0x000fca0004000000 */
[----:B------:R-:W-:Y:S01]  /*1aa0*/  FADD R27, R27, -R70 ;  /* 0x800000461b1b7221 */ /* 0x000fe20000000000 */
[----:B------:R-:W-:-:S03]  /*1ab0*/  SEL R49, R49, RZ, !P2 ;  /* 0x000000ff31317207 */ /* 0x000fc60005000000 */
[----:B------:R-:W-:Y:S01]  /*1ac0*/  FMUL R27, R76, R27 ;  /* 0x0000001b4c1b7220 */ /* 0x000fe20000400000 */
[----:B------:R-:W-:-:S04]  /*1ad0*/  IMAD.WIDE R2, R43, 0x4, R2 ;  /* 0x000000042b027825 */ /* 0x000fc800078e0202 */
[----:B------:R-:W-:Y:S01]  /*1ae0*/  FFMA R13, R80, R79, R13 ;  /* 0x0000004f500d7223 */ /* 0x000fe2000000000d */
[----:B------:R-:W-:Y:S02]  /*1af0*/  IMAD.MOV.U32 R76, RZ, RZ, RZ ;  /* 0x000000ffff4c7224 */ /* 0x000fe400078e00ff */
[----:B------:R-:W-:Y:S01]  /*1b00*/  IMAD.MOV.U32 R80, RZ, RZ, RZ ;  /* 0x000000ffff507224 */ /* 0x000fe200078e00ff */
[----:B--2---:R-:W-:-:S05]  /*1b10*/  SEL R26, R26, RZ, !P1 ;  /* 0x000000ff1a1a7207 */ /* 0x004fca0004800000 */
[----:B------:R-:W-:Y:S01]  /*1b20*/  FADD R32, R26, 9.9999997473787516356e-06 ;  /* 0x3727c5ac1a207421 */ /* 0x000fe20000000000 */
[----:B---3--:R-:W-:-:S03]  /*1b30*/  SEL R4, R30, RZ, !P1 ;  /* 0x000000ff1e047207 */ /* 0x008fc60004800000 */
[----:B------:R-:W0:Y:S01]  /*1b40*/  MUFU.SQRT R65, R32 ;  /* 0x0000002000417308 */ /* 0x000e220000002000 */
[----:B------:R-:W-:Y:S01]  /*1b50*/  SEL R26, R63, RZ, P4 ;  /* 0x000000ff3f1a7207 */ /* 0x000fe20002000000 */
[----:B------:R-:W-:-:S04]  /*1b60*/  FADD R4, R4, 9.9999997473787516356e-06 ;  /* 0x3727c5ac04047421 */ /* 0x000fc80000000000 */
[----:B------:R-:W-:Y:S02]  /*1b70*/  FADD R26, R26, -R51 ;  /* 0x800000331a1a7221 */ /* 0x000fe40000000000 */
[----:B------:R-:W1:Y:S01]  /*1b80*/  MUFU.SQRT R51, R4 ;  /* 0x0000000400337308 */ /* 0x000e620000002000 */
[----:B0-----:R-:W-:-:S07]  /*1b90*/  FSETP.GT.AND P3, PT, R65, 8.50705917302346158658e+37, PT ;  /* 0x7e8000004100780b */ /* 0x001fce0003f64000 */
[----:B------:R-:W0:Y:S01]  /*1ba0*/  MUFU.SQRT R30, R5 ;  /* 0x00000005001e7308 */ /* 0x000e220000002000 */
[----:B------:R-:W-:Y:S02]  /*1bb0*/  P2R R63, PR, RZ, 0x10 ;  /* 0x00000010ff3f7803 */ /* 0x000fe40000000000 */
[----:B------:R-:W-:Y:S02]  /*1bc0*/  FSETP.GEU.AND P5, PT, R65, 1.175494350822287508e-38, PT ;  /* 0x008000004100780b */ /* 0x000fe40003fae000 */
[----:B-1----:R-:W-:Y:S02]  /*1bd0*/  FSETP.GT.AND P4, PT, R51, 8.50705917302346158658e+37, PT ;  /* 0x7e8000003300780b */ /* 0x002fe40003f84000 */
[C---:B------:R-:W-:Y:S01]  /*1be0*/  FSEL R52, R42.reuse, 1, P3 ;  /* 0x3f8000002a347808 */ /* 0x040fe20001800000 */
[----:B------:R-:W-:Y:S01]  /*1bf0*/  @P3 FMUL R65, R65, 0.25 ;  /* 0x3e80000041413820 */ /* 0x000fe20000400000 */
[----:B------:R-:W-:Y:S02]  /*1c00*/  FSETP.GEU.AND P3, PT, R51, 1.175494350822287508e-38, PT ;  /* 0x008000003300780b */ /* 0x000fe40003f6e000 */
[----:B------:R-:W-:-:S07]  /*1c10*/  FSEL R53, R42, 1, P4 ;  /* 0x3f8000002a357808 */ /* 0x000fce0002000000 */
[----:B------:R-:W-:Y:S01]  /*1c20*/  @P4 FMUL R51, R51, 0.25 ;  /* 0x3e80000033334820 */ /* 0x000fe20000400000 */
[----:B0-----:R-:W-:-:S03]  /*1c30*/  FSETP.GT.AND P4, PT, R30, 8.50705917302346158658e+37, PT ;  /* 0x7e8000001e00780b */ /* 0x001fc60003f84000 */
[----:B------:R-:W-:Y:S01]  /*1c40*/  @!P3 FMUL R51, R51, 16777216 ;  /* 0x4b8000003333b820 */ /* 0x000fe20000400000 */
[----:B------:R-:W-:Y:S01]  /*1c50*/  @!P3 FMUL R53, R53, 16777216 ;  /* 0x4b8000003535b820 */ /* 0x000fe20000400000 */
[C---:B------:R-:W-:Y:S01]  /*1c60*/  FSETP.GEU.AND P3, PT, R30.reuse, 1.175494350822287508e-38, PT ;  /* 0x008000001e00780b */ /* 0x040fe20003f6e000 */
[----:B------:R-:W0:Y:S07]  /*1c70*/  MUFU.SQRT R32, R10 ;  /* 0x0000000a00207308 */ /* 0x000e2e0000002000 */
[----:B------:R-:W-:-:S05]  /*1c80*/  @P4 FMUL R30, R30, 0.25 ;  /* 0x3e8000001e1e4820 */ /* 0x000fca0000400000 */
[----:B------:R-:W-:-:S04]  /*1c90*/  @!P3 FMUL R30, R30, 16777216 ;  /* 0x4b8000001e1eb820 */ /* 0x000fc80000400000 */
[----:B------:R1:W-:Y:S01]  /*1ca0*/  MUFU.RCP R4, R30 ;  /* 0x0000001e00047308 */ /* 0x0003e20000001000 */
[----:B------:R-:W-:Y:S02]  /*1cb0*/  FSEL R55, R42, 1, P4 ;  /* 0x3f8000002a377808 */ /* 0x000fe40002000000 */
[----:B-1----:R-:W-:-:S05]  /*1cc0*/  SEL R30, R75, RZ, !P2 ;  /* 0x000000ff4b1e7207 */ /* 0x002fca0005000000 */
[----:B------:R-:W-:Y:S01]  /*1cd0*/  FADD R30, R30, 9.9999997473787516356e-06 ;  /* 0x3727c5ac1e1e7421 */ /* 0x000fe20000000000 */
[----:B0-----:R-:W-:-:S03]  /*1ce0*/  FSETP.GT.AND P4, PT, R32, 8.50705917302346158658e+37, PT ;  /* 0x7e8000002000780b */ /* 0x001fc60003f84000 */
[----:B------:R-:W0:Y:S01]  /*1cf0*/  MUFU.SQRT R10, R30 ;  /* 0x0000001e000a7308 */ /* 0x000e220000002000 */
[----:B------:R-:W-:Y:S01]  /*1d00*/  @!P3 FMUL R55, R55, 16777216 ;  /* 0x4b8000003737b820 */ /* 0x000fe20000400000 */
[----:B------:R-:W-:Y:S02]  /*1d10*/  FSETP.GEU.AND P3, PT, R32, 1.175494350822287508e-38, PT ;  /* 0x008000002000780b */ /* 0x000fe40003f6e000 */
[----:B------:R-:W-:Y:S02]  /*1d20*/  FSEL R54, R42, 1, P4 ;  /* 0x3f8000002a367808 */ /* 0x000fe40002000000 */
[----:B----4-:R-:W-:-:S04]  /*1d30*/  SEL R7, R7, RZ, !P1 ;  /* 0x000000ff07077207 */ /* 0x010fc80004800000 */
[----:B------:R-:W-:Y:S01]  /*1d40*/  @P4 FMUL R32, R32, 0.25 ;  /* 0x3e80000020204820 */ /* 0x000fe20000400000 */
[----:B-----5:R-:W-:Y:S02]  /*1d50*/  SEL R6, R6, RZ, !P1 ;  /* 0x000000ff06067207 */ /* 0x020fe40004800000 */
[----:B0-----:R-:W-:Y:S02]  /*1d60*/  FSETP.GT.AND P4, PT, R10, 8.50705917302346158658e+37, PT ;  /* 0x7e8000000a00780b */ /* 0x001fe40003f84000 */
[----:B------:R-:W-:Y:S01]  /*1d70*/  @!P3 FMUL R32, R32, 16777216 ;  /* 0x4b8000002020b820 */ /* 0x000fe20000400000 */
[----:B------:R-:W-:Y:S01]  /*1d80*/  @!P3 FMUL R54, R54, 16777216 ;  /* 0x4b8000003636b820 */ /* 0x000fe20000400000 */
[----:B------:R-:W-:Y:S01]  /*1d90*/  FSETP.GEU.AND P3, PT, R10, 1.175494350822287508e-38, PT ;  /* 0x008000000a00780b */ /* 0x000fe20003f6e000 */
[----:B------:R-:W-:Y:S01]  /*1da0*/  FADD R7, R7, 9.9999997473787516356e-06 ;  /* 0x3727c5ac07077421 */ /* 0x000fe20000000000 */
[----:B------:R-:W-:-:S03]  /*1db0*/  FADD R6, R6, 9.9999997473787516356e-06 ;  /* 0x3727c5ac06067421 */ /* 0x000fc60000000000 */
[----:B------:R-:W0:Y:S04]  /*1dc0*/  MUFU.SQRT R73, R7 ;  /* 0x0000000700497308 */ /* 0x000e280000002000 */
[----:B------:R-:W-:-:S04]  /*1dd0*/  @P4 FMUL R10, R10, 0.25 ;  /* 0x3e8000000a0a4820 */ /* 0x000fc80000400000 */
[----:B------:R-:W1:Y:S01]  /*1de0*/  MUFU.SQRT R56, R6 ;  /* 0x0000000600387308 */ /* 0x000e620000002000 */
[----:B------:R-:W-:Y:S01]  /*1df0*/  @!P3 FMUL R10, R10, 16777216 ;  /* 0x4b8000000a0ab820 */ /* 0x000fe20000400000 */
[----:B------:R-:W-:Y:S01]  /*1e00*/  FMUL R4, R4, R55 ;  /* 0x0000003704047220 */ /* 0x000fe20000400000 */
[----:B------:R-:W-:Y:S01]  /*1e10*/  FSEL R55, R42, 1, P4 ;  /* 0x3f8000002a377808 */ /* 0x000fe20002000000 */
[----:B------:R-:W-:-:S04]  /*1e20*/  @!P5 FMUL R65, R65, 16777216 ;  /* 0x4b8000004141d820 */ /* 0x000fc80000400000 */
[----:B------:R-:W2:Y:S01]  /*1e30*/  MUFU.RCP R10, R10 ;  /* 0x0000000a000a7308 */ /* 0x000ea20000001000 */
[----:B0-----:R-:W-:Y:S01]  /*1e40*/  FSETP.GT.AND P4, PT, R73, 8.50705917302346158658e+37, PT ;  /* 0x7e8000004900780b */ /* 0x001fe20003f84000 */
[----:B------:R-:W-:-:S06]  /*1e50*/  @!P5 FMUL R52, R52, 16777216 ;  /* 0x4b8000003434d820 */ /* 0x000fcc0000400000 */
[----:B------:R-:W0:Y:S01]  /*1e60*/  MUFU.RCP R5, R32 ;  /* 0x0000002000057308 */ /* 0x000e220000001000 */
[----:B-1----:R-:W-:Y:S01]  /*1e70*/  FSETP.GT.AND P5, PT, R56, 8.50705917302346158658e+37, PT ;  /* 0x7e8000003800780b */ /* 0x002fe20003fa4000 */
[----:B------:R-:W-:Y:S01]  /*1e80*/  @!P3 FMUL R55, R55, 16777216 ;  /* 0x4b8000003737b820 */ /* 0x000fe20000400000 */
[----:B------:R-:W-:Y:S02]  /*1e90*/  SEL R75, R72, RZ, !P2 ;  /* 0x000000ff484b7207 */ /* 0x000fe40005000000 */
[C---:B------:R-:W-:Y:S01]  /*1ea0*/  FSETP.GEU.AND P3, PT, R73.reuse, 1.175494350822287508e-38, PT ;  /* 0x008000004900780b */ /* 0x040fe20003f6e000 */
[----:B------:R-:W-:Y:S01]  /*1eb0*/  @P4 FMUL R73, R73, 0.25 ;  /* 0x3e80000049494820 */ /* 0x000fe20000400000 */
[----:B--2---:R-:W-:Y:S01]  /*1ec0*/  FMUL R77, R10, R55 ;  /* 0x000000370a4d7220 */ /* 0x004fe20000400000 */
[----:B------:R-:W-:Y:S01]  /*1ed0*/  FSEL R55, R42, 1, P4 ;  /* 0x3f8000002a377808 */ /* 0x000fe20002000000 */
[----:B------:R-:W-:Y:S01]  /*1ee0*/  FADD R10, R62, -R75 ;  /* 0x8000004b3e0a7221 */ /* 0x000fe20000000000 */
[----:B------:R-:W-:-:S02]  /*1ef0*/  FSETP.GEU.AND P4, PT, R56, 1.175494350822287508e-38, PT ;  /* 0x008000003800780b */ /* 0x000fc40003f8e000 */
[----:B------:R-:W-:Y:S02]  /*1f00*/  SEL R6, R11, RZ, !P2 ;  /* 0x000000ff0b067207 */ /* 0x000fe40005000000 */
[----:B------:R-:W-:Y:S01]  /*1f10*/  @P5 FMUL R56, R56, 0.25 ;  /* 0x3e80000038385820 */ /* 0x000fe20000400000 */
[----:B0-----:R-:W-:Y:S01]  /*1f20*/  FMUL R5, R5, R54 ;  /* 0x0000003605057220 */ /* 0x001fe20000400000 */
[----:B------:R-:W-:Y:S02]  /*1f30*/  FSEL R54, R42, 1, P5 ;  /* 0x3f8000002a367808 */ /* 0x000fe40002800000 */
[----:B------:R-:W-:Y:S01]  /*1f40*/  ISETP.NE.AND P5, PT, R71, RZ, PT ;  /* 0x000000ff4700720c */ /* 0x000fe20003fa5270 */
[----:B------:R-:W-:Y:S01]  /*1f50*/  FMUL R71, R77, R10 ;  /* 0x0000000a4d477220 */ /* 0x000fe20000400000 */
[----:B------:R-:W-:Y:S02]  /*1f60*/  SEL R7, R50, RZ, !P2 ;  /* 0x000000ff32077207 */ /* 0x000fe40005000000 */
[----:B------:R-:W-:-:S02]  /*1f70*/  SEL R11, R35, RZ, !P2 ;  /* 0x000000ff230b7207 */ /* 0x000fc40005000000 */
[----:B------:R-:W-:-:S03]  /*1f80*/  SEL R10, R60, RZ, !P2 ;  /* 0x000000ff3c0a7207 */ /* 0x000fc60005000000 */
[----:B------:R-:W-:Y:S02]  /*1f90*/  FADD R11, R11, -R6 ;  /* 0x800000060b0b7221 */ /* 0x000fe40000000000 */
[----:B------:R-:W-:Y:S02]  /*1fa0*/  FADD R10, R10, -R7 ;  /* 0x800000070a0a7221 */ /* 0x000fe40000000000 */
[----:B------:R-:W0:Y:S01]  /*1fb0*/  LDC.64 R6, c[0x0][0x240] ;  /* 0x00009000ff067b82 */ /* 0x000e220000000a00 */
[----:B------:R-:W-:Y:S01]  /*1fc0*/  FMUL R4, R4, R11 ;  /* 0x0000000b04047220 */ /* 0x000fe20000400000 */
[----:B------:R-:W-:Y:S02]  /*1fd0*/  SEL R11, R46, RZ, !P2 ;  /* 0x000000ff2e0b7207 */ /* 0x000fe40005000000 */
[----:B------:R-:W-:Y:S01]  /*1fe0*/  SEL R30, R59, RZ, !P2 ;  /* 0x000000ff3b1e7207 */ /* 0x000fe20005000000 */
[----:B------:R-:W-:Y:S01]  /*1ff0*/  @!P3 FMUL R73, R73, 16777216 ;  /* 0x4b8000004949b820 */ /* 0x000fe20000400000 */
[----:B------:R-:W-:Y:S01]  /*2000*/  @!P3 FMUL R55, R55, 16777216 ;  /* 0x4b8000003737b820 */ /* 0x000fe20000400000 */
[----:B------:R-:W-:Y:S01]  /*2010*/  SEL R32, R29, RZ, !P0 ;  /* 0x000000ff1d207207 */ /* 0x000fe20004000000 */
[----:B------:R-:W-:Y:S01]  /*2020*/  FMUL R5, R5, R10 ;  /* 0x0000000a05057220 */ /* 0x000fe20000400000 */
[----:B------:R-:W-:Y:S01]  /*2030*/  ISETP.NE.AND P3, PT, R69, RZ, PT ;  /* 0x000000ff4500720c */ /* 0x000fe20003f65270 */
[----:B------:R-:W-:Y:S01]  /*2040*/  FFMA R30, R11, R4, R30 ;  /* 0x000000040b1e7223 */ /* 0x000fe2000000001e */
[----:B------:R-:W-:-:S02]  /*2050*/  SEL R29, R48, RZ, !P0 ;  /* 0x000000ff301d7207 */ /* 0x000fc40004000000 */
[----:B------:R-:W-:Y:S02]  /*2060*/  SEL R10, R47, RZ, !P2 ;  /* 0x000000ff2f0a7207 */ /* 0x000fe40005000000 */
[----:B------:R-:W-:Y:S02]  /*2070*/  SEL R35, R58, RZ, !P2 ;  /* 0x000000ff3a237207 */ /* 0x000fe40005000000 */
[----:B------:R-:W-:Y:S01]  /*2080*/  SEL R4, R33, RZ, !P2 ;  /* 0x000000ff21047207 */ /* 0x000fe20005000000 */
[----:B------:R-:W-:Y:S01]  /*2090*/  FFMA R32, R32, R27, R29 ;  /* 0x0000001b20207223 */ /* 0x000fe2000000001d */
[----:B------:R1:W-:Y:S01]  /*20a0*/  MUFU.RCP R74, R51 ;  /* 0x00000033004a7308 */ /* 0x0003e20000001000 */
[----:B------:R-:W-:Y:S02]  /*20b0*/  FFMA R29, R10, R5, R35 ;  /* 0x000000050a1d7223 */ /* 0x000fe40000000023 */
[----:B------:R-:W-:Y:S01]  /*20c0*/  FFMA R27, R4, R71, R49 ;  /* 0x00000047041b7223 */ /* 0x000fe20000000031 */
[----:B------:R-:W-:Y:S01]  /*20d0*/  CS2R R48, SRZ ;  /* 0x0000000000307805 */ /* 0x000fe2000001ff00 */
[----:B------:R-:W2:Y:S01]  /*20e0*/  LDC.64 R4, c[0x0][0x250] ;  /* 0x00009400ff047b82 */ /* 0x000ea20000000a00 */
[----:B-1----:R-:W-:-:S04]  /*20f0*/  CS2R R50, SRZ ;  /* 0x0000000000327805 */ /* 0x002fc8000001ff00 */
[----:B------:R-:W3:Y:S01]  /*2100*/  @!P3 LDG.E.EL R48, desc[UR4][R2.64+-0x80] ;  /* 0xffff80040230b981 */ /* 0x000ee2000c2e1900 */
[----:B------:R-:W-:Y:S02]  /*2110*/  CS2R R68, SRZ ;  /* 0x0000000000447805 */ /* 0x000fe4000001ff00 */
[----:B------:R-:W-:Y:S01]  /*2120*/  CS2R R70, SRZ ;  /* 0x0000000000467805 */ /* 0x000fe2000001ff00 */
[----:B------:R-:W4:Y:S01]  /*2130*/  @!P3 LDG.E.EL R49, desc[UR4][R2.64+-0x80] ;  /* 0xffff80040231b981 */ /* 0x000f22000c2e1900 */
[----:B0-----:R-:W-:-:S03]  /*2140*/  IMAD.WIDE R10, R45, 0x4, R6 ;  /* 0x000000042d0a7825 */ /* 0x001fc600078e0206 */
[----:B------:R-:W5:Y:S04]  /*2150*/  @!P3 LDG.E.EL R50, desc[UR4][R2.64+-0x80] ;  /* 0xffff80040232b981 */ /* 0x000f68000c2e1900 */
[----:B------:R0:W3:Y:S01]  /*2160*/  @!P3 LDG.E.EL R51, desc[UR4][R2.64+-0x80] ;  /* 0xffff80040233b981 */ /* 0x0000e2000c2e1900 */
[----:B------:R-:W-:-:S03]  /*2170*/  @!P4 FMUL R56, R56, 16777216 ;  /* 0x4b8000003838c820 */ /* 0x000fc60000400000 */
[----:B------:R-:W3:Y:S04]  /*2180*/  @!P1 LDG.E.EL R68, desc[UR4][R10.64+-0x80] ;  /* 0xffff80040a449981 */ /* 0x000ee8000c2e1900 */
[----:B------:R-:W4:Y:S01]  /*2190*/  @!P1 LDG.E.EL R69, desc[UR4][R10.64+-0x80] ;  /* 0xffff80040a459981 */ /* 0x000f22000c2e1900 */
[----:B0-----:R-:W0:Y:S03]  /*21a0*/  LDC.64 R2, c[0x0][0x258] ;  /* 0x00009600ff027b82 */ /* 0x001e260000000a00 */
[----:B------:R-:W4:Y:S04]  /*21b0*/  @!P1 LDG.E.EL R70, desc[UR4][R10.64+-0x80] ;  /* 0xffff80040a469981 */ /* 0x000f28000c2e1900 */
[----:B------:R1:W4:Y:S01]  /*21c0*/  @!P1 LDG.E.EL R71, desc[UR4][R10.64+-0x80] ;  /* 0xffff80040a479981 */ /* 0x000322000c2e1900 */
[----:B------:R-:W-:-:S02]  /*21d0*/  IMAD.MOV.U32 R35, RZ, RZ, RZ ;  /* 0x000000ffff237224 */ /* 0x000fc400078e00ff */
[----:B------:R-:W-:Y:S02]  /*21e0*/  IMAD.MOV.U32 R46, RZ, RZ, RZ ;  /* 0x000000ffff2e7224 */ /* 0x000fe400078e00ff */
[----:B------:R-:W-:Y:S02]  /*21f0*/  IMAD.MOV.U32 R33, RZ, RZ, RZ ;  /* 0x000000ffff217224 */ /* 0x000fe400078e00ff */
[----:B------:R-:W-:Y:S01]  /*2200*/  IMAD.MOV.U32 R47, RZ, RZ, RZ ;  /* 0x000000ffff2f7224 */ /* 0x000fe200078e00ff */
[----:B-1----:R-:W1:Y:S01]  /*2210*/  MUFU.RCP R11, R56 ;  /* 0x00000038000b7308 */ /* 0x002e620000001000 */
[----:B------:R-:W-:-:S04]  /*2220*/  IMAD.WIDE R6, R43, 0x4, R6 ;  /* 0x000000042b067825 */ /* 0x000fc800078e0206 */
[----:B------:R-:W-:Y:S01]  /*2230*/  @!P4 FMUL R54, R54, 16777216 ;  /* 0x4b8000003636c820 */ /* 0x000fe20000400000 */
[----:B------:R-:W5:Y:S02]  /*2240*/  @!P3 LDG.E.EL R35, desc[UR4][R6.64+-0x80] ;  /* 0xffff80040623b981 */ /* 0x000f64000c2e1900 */
[----:B------:R1:W-:Y:S02]  /*2250*/  MUFU.RCP R78, R73 ;  /* 0x00000049004e7308 */ /* 0x0003e40000001000 */
[----:B------:R-:W5:Y:S04]  /*2260*/  @!P3 LDG.E.EL R46, desc[UR4][R6.64+-0x80] ;  /* 0xffff8004062eb981 */ /* 0x000f68000c2e1900 */
[----:B------:R-:W5:Y:S01]  /*2270*/  @!P3 LDG.E.EL R33, desc[UR4][R6.64+-0x80] ;  /* 0xffff80040621b981 */ /* 0x000f62000c2e1900 */
[----:B-1----:R-:W-:-:S03]  /*2280*/  CS2R R72, SRZ ;  /* 0x0000000000487805 */ /* 0x002fc6000001ff00 */
[----:B------:R1:W5:Y:S01]  /*2290*/  @!P3 LDG.E.EL R47, desc[UR4][R6.64+-0x80] ;  /* 0xffff8004062fb981 */ /* 0x000362000c2e1900 */
[----:B------:R-:W-:Y:S01]  /*22a0*/  FMUL R81, R11, R54 ;  /* 0x000000360b517220 */ /* 0x000fe20000400000 */
[----:B--2---:R-:W-:-:S04]  /*22b0*/  IMAD.WIDE R10, R43, 0x4, R4 ;  /* 0x000000042b0a7825 */ /* 0x004fc800078e0204 */
[----:B-1----:R-:W-:-:S05]  /*22c0*/  IMAD.WIDE R6, R45, 0x4, R4 ;  /* 0x000000042d067825 */ /* 0x002fca00078e0204 */
[----:B------:R-:W2:Y:S01]  /*22d0*/  @!P1 LDG.E.EL R76, desc[UR4][R6.64+-0x80] ;  /* 0xffff8004064c9981 */ /* 0x000ea2000c2e1900 */
[----:B0-----:R-:W-:-:S03]  /*22e0*/  IMAD.WIDE R4, R45, 0x4, R2 ;  /* 0x000000042d047825 */ /* 0x001fc600078e0202 */
[----:B------:R-:W2:Y:S04]  /*22f0*/  @!P1 LDG.E.EL R73, desc[UR4][R6.64+-0x80] ;  /* 0xffff800406499981 */ /* 0x000ea8000c2e1900 */
[----:B------:R-:W2:Y:S04]  /*2300*/  @!P1 LDG.E.EL R72, desc[UR4][R6.64+-0x80] ;  /* 0xffff800406489981 */ /* 0x000ea8000c2e1900 */
[----:B------:R0:W2:Y:S02]  /*2310*/  @!P1 LDG.E.EL R80, desc[UR4][R6.64+-0x80] ;  /* 0xffff800406509981 */ /* 0x0000a4000c2e1900 */
[----:B0-----:R-:W-:-:S06]  /*2320*/  CS2R R6, SRZ ;  /* 0x0000000000067805 */ /* 0x001fcc000001ff00 */
[----:B------:R-:W5:Y:S04]  /*2330*/  @!P1 LDG.E.EL R7, desc[UR4][R4.64+-0x80] ;  /* 0xffff800404079981 */ /* 0x000f68000c2e1900 */
[----:B------:R-:W5:Y:S01]  /*2340*/  @!P1 LDG.E.EL R6, desc[UR4][R4.64+-0x80] ;  /* 0xffff800404069981 */ /* 0x000f62000c2e1900 */
[----:B------:R-:W-:-:S06]  /*2350*/  IMAD.MOV.U32 R77, RZ, RZ, RZ ;  /* 0x000000ffff4d7224 */ /* 0x000fcc00078e00ff */
[----:B------:R-:W5:Y:S01]  /*2360*/  @!P1 LDG.E.EL R77, desc[UR4][R4.64+-0x80] ;  /* 0xffff8004044d9981 */ /* 0x000f62000c2e1900 */
[----:B------:R0:W1:Y:S01]  /*2370*/  MUFU.RCP R75, R65 ;  /* 0x00000041004b7308 */ /* 0x0000620000001000 */
[----:B------:R-:W-:Y:S02]  /*2380*/  IMAD.MOV.U32 R60, RZ, RZ, RZ ;  /* 0x000000ffff3c7224 */ /* 0x000fe400078e00ff */
[----:B------:R-:W-:Y:S02]  /*2390*/  IMAD.MOV.U32 R59, RZ, RZ, RZ ;  /* 0x000000ffff3b7224 */ /* 0x000fe400078e00ff */
[----:B------:R-:W-:Y:S02]  /*23a0*/  IMAD.MOV.U32 R56, RZ, RZ, RZ ;  /* 0x000000ffff387224 */ /* 0x000fe400078e00ff */
[----:B------:R-:W-:-:S04]  /*23b0*/  IMAD.WIDE R2, R43, 0x4, R2 ;  /* 0x000000042b027825 */ /* 0x000fc800078e0202 */
[----:B0-----:R-:W-:Y:S01]  /*23c0*/  IMAD.MOV.U32 R65, RZ, RZ, RZ ;  /* 0x000000ffff417224 */ /* 0x001fe200078e00ff */
[----:B------:R-:W5:Y:S01]  /*23d0*/  @!P3 LDG.E.EL R60, desc[UR4][R2.64+-0x80] ;  /* 0xffff8004023cb981 */ /* 0x000f62000c2e1900 */
[----:B------:R-:W-:Y:S02]  /*23e0*/  IMAD.MOV.U32 R79, RZ, RZ, RZ ;  /* 0x000000ffff4f7224 */ /* 0x000fe400078e00ff */
[----:B------:R-:W-:Y:S01]  /*23f0*/  FMUL R74, R74, R53 ;  /* 0x000000354a4a7220 */ /* 0x000fe20000400000 */
[----:B------:R-:W5:Y:S01]  /*2400*/  @!P3 LDG.E.EL R59, desc[UR4][R2.64+-0x80] ;  /* 0xffff8004023bb981 */ /* 0x000f62000c2e1900 */
[----:B-1----:R-:W-:Y:S01]  /*2410*/  FMUL R75, R75, R52 ;  /* 0x000000344b4b7220 */ /* 0x002fe20000400000 */
[----:B------:R-:W-:Y:S02]  /*2420*/  FMUL R78, R78, R55 ;  /* 0x000000374e4e7220 */ /* 0x000fe40000400000 */
[----:B------:R-:W5:Y:S01]  /*2430*/  @!P3 LDG.E.EL R65, desc[UR4][R2.64+-0x80] ;  /* 0xffff80040241b981 */ /* 0x000f62000c2e1900 */
[----:B------:R-:W-:-:S03]  /*2440*/  SEL R40, R40, RZ, !P1 ;  /* 0x000000ff28287207 */ /* 0x000fc60004800000 */
[----:B------:R0:W5:Y:S01]  /*2450*/  @!P3 LDG.E.EL R56, desc[UR4][R2.64+-0x80] ;  /* 0xffff80040238b981 */ /* 0x000162000c2e1900 */
[----:B------:R-:W-:Y:S02]  /*2460*/  CS2R R54, SRZ ;  /* 0x0000000000367805 */ /* 0x000fe4000001ff00 */
[----:B------:R-:W-:Y:S01]  /*2470*/  CS2R R52, SRZ ;  /* 0x0000000000347805 */ /* 0x000fe2000001ff00 */
[----:B------:R1:W5:Y:S04]  /*2480*/  @!P1 LDG.E.EL R79, desc[UR4][R4.64+-0x80] ;  /* 0xffff8004044f9981 */ /* 0x000368000c2e1900 */
[----:B------:R-:W5:Y:S01]  /*2490*/  @!P3 LDG.E.EL R55, desc[UR4][R10.64+-0x80] ;  /* 0xffff80040a37b981 */ /* 0x000f62000c2e1900 */
[----:B0-----:R-:W-:-:S03]  /*24a0*/  SEL R2, R37, RZ, !P1 ;  /* 0x000000ff25027207 */ /* 0x001fc60004800000 */
[----:B------:R-:W5:Y:S04]  /*24b0*/  @!P3 LDG.E.EL R54, desc[UR4][R10.64+-0x80] ;  /* 0xffff80040a36b981 */ /* 0x000f68000c2e1900 */
[----:B------:R-:W5:Y:S04]  /*24c0*/  @!P3 LDG.E.EL R52, desc[UR4][R10.64+-0x80] ;  /* 0xffff80040a34b981 */ /* 0x000f68000c2e1900 */
[----:B------:R5:W5:Y:S01]  /*24d0*/  @!P3 LDG.E.EL R53, desc[UR4][R10.64+-0x80] ;  /* 0xffff80040a35b981 */ /* 0x000b62000c2e1900 */
[----:B---3--:R-:W-:-:S05]  /*24e0*/  SEL R3, R68, RZ, !P1 ;  /* 0x000000ff44037207 */ /* 0x008fca0004800000 */
[----:B------:R-:W-:Y:S01]  /*24f0*/  FADD R2, R2, -R3 ;  /* 0x8000000302027221 */ /* 0x000fe20000000000 */
[----:B----4-:R-:W-:-:S03]  /*2500*/  SEL R71, R71, RZ, !P1 ;  /* 0x000000ff47477207 */ /* 0x010fc60004800000 */
[----:B------:R-:W-:Y:S02]  /*2510*/  FMUL R37, R75, R2 ;  /* 0x000000024b257220 */ /* 0x000fe40000400000 */
[----:B------:R-:W0:Y:S01]  /*2520*/  LDC.64 R2, c[0x0][0x220] ;  /* 0x00008800ff027b82 */ /* 0x000e220000000a00 */
[----:B-1----:R-:W-:-:S04]  /*2530*/  FADD R4, R40, -R71 ;  /* 0x8000004728047221 */ /* 0x002fc80000000000 */
[----:B------:R-:W-:Y:S01]  /*2540*/  FMUL R4, R81, R4 ;  /* 0x0000000451047220 */ /* 0x000fe20000400000 */
[----:B------:R-:W-:Y:S01]  /*2550*/  SEL R70, R70, RZ, !P1 ;  /* 0x000000ff46467207 */ /* 0x000fe20004800000 */
[----:B------:R-:W-:Y:S01]  /*2560*/  IMAD.MOV.U32 R40, RZ, RZ, RZ ;  /* 0x000000ffff287224 */ /* 0x000fe200078e00ff */
[----:B--2---:R-:W-:Y:S02]  /*2570*/  SEL R5, R80, RZ, !P1 ;  /* 0x000000ff50057207 */ /* 0x004fe40004800000 */
[----:B-----5:R-:W-:-:S05]  /*2580*/  SEL R10, R7, RZ, !P1 ;  /* 0x000000ff070a7207 */ /* 0x020fca0004800000 */
[----:B------:R-:W-:Y:S01]  /*2590*/  FFMA R7, R5, R4, R10 ;  /* 0x0000000405077223 */ /* 0x000fe2000000000a */
[----:B------:R-:W-:-:S05]  /*25a0*/  SEL R5, R44, RZ, !P1 ;  /* 0x000000ff2c057207 */ /* 0x000fca0004800000 */
[----:B------:R-:W-:Y:S01]  /*25b0*/  FADD R5, R5, -R70 ;  /* 0x8000004605057221 */ /* 0x000fe20000000000 */
[----:B------:R-:W-:-:S03]  /*25c0*/  SEL R4, R69, RZ, !P1 ;  /* 0x000000ff45047207 */ /* 0x000fc60004800000 */
[----:B------:R-:W-:Y:S01]  /*25d0*/  FMUL R11, R78, R5 ;  /* 0x000000054e0b7220 */ /* 0x000fe20000400000 */
[----:B------:R-:W-:Y:S01]  /*25e0*/  SEL R5, R34, RZ, !P1 ;  /* 0x000000ff22057207 */ /* 0x000fe20004800000 */
[----:B------:R-:W-:-:S04]  /*25f0*/  IMAD.MOV.U32 R10, RZ, RZ, RZ ;  /* 0x000000ffff0a7224 */ /* 0x000fc800078e00ff */
[----:B------:R-:W-:-:S04]  /*2600*/  FADD R5, R5, -R4 ;  /* 0x8000000405057221 */ /* 0x000fc80000000000 */
[----:B------:R-:W-:Y:S01]  /*2610*/  FMUL R74, R74, R5 ;  /* 0x000000054a4a7220 */ /* 0x000fe20000400000 */
[----:B0-----:R-:W-:-:S05]  /*2620*/  IMAD.WIDE R4, R45, 0x4, R2 ;  /* 0x000000042d047825 */ /* 0x001fca00078e0202 */
[----:B------:R-:W2:Y:S04]  /*2630*/  @!P5 LDG.E.EL R10, desc[UR4][R4.64] ;  /* 0x00000004040ad981 */ /* 0x000ea8000c2e1900 */
[----:B------:R-:W3:Y:S01]  /*2640*/  @!P5 LDG.E.EL R40, desc[UR4][R4.64] ;  /* 0x000000040428d981 */ /* 0x000ee2000c2e1900 */
[----:B------:R-:W-:Y:S01]  /*2650*/  IMAD.MOV.U32 R68, RZ, RZ, RZ ;  /* 0x000000ffff447224 */ /* 0x000fe200078e00ff */
[----:B------:R-:W-:-:S05]  /*2660*/  CS2R R70, SRZ ;  /* 0x0000000000467805 */ /* 0x000fca000001ff00 */
[----:B------:R-:W4:Y:S04]  /*2670*/  @!P5 LDG.E.EL R68, desc[UR4][R4.64] ;  /* 0x000000040444d981 */ /* 0x000f28000c2e1900 */
[----:B------:R0:W5:Y:S01]  /*2680*/  @!P5 LDG.E.EL R70, desc[UR4][R4.64] ;  /* 0x000000040446d981 */ /* 0x000162000c2e1900 */
[----:B------:R-:W-:Y:S02]  /*2690*/  SEL R73, R73, RZ, !P1 ;  /* 0x000000ff49497207 */ /* 0x000fe40004800000 */
[----:B------:R-:W-:Y:S01]  /*26a0*/  SEL R6, R6, RZ, !P1 ;  /* 0x000000ff06067207 */ /* 0x000fe20004800000 */
[----:B------:R-:W-:-:S04]  /*26b0*/  IMAD.WIDE R2, R43, 0x4, R2 ;  /* 0x000000042b027825 */ /* 0x000fc800078e0202 */
[----:B------:R-:W-:Y:S01]  /*26c0*/  FFMA R6, R73, R74, R6 ;  /* 0x0000004a49067223 */ /* 0x000fe20000000006 */
[----:B------:R-:W-:Y:S01]  /*26d0*/  IMAD.MOV.U32 R74, RZ, RZ, RZ ;  /* 0x000000ffff4a7224 */ /* 0x000fe200078e00ff */
[----:B------:R-:W-:Y:S01]  /*26e0*/  SEL R72, R72, RZ, !P1 ;  /* 0x000000ff48487207 */ /* 0x000fe20004800000 */
[----:B------:R-:W4:Y:S01]  /*26f0*/  @!P6 LDG.E.EL R71, desc[UR4][R2.64] ;  /* 0x000000040247e981 */ /* 0x000f22000c2e1900 */
[----:B------:R-:W-:-:S03]  /*2700*/  SEL R77, R77, RZ, !P1 ;  /* 0x000000ff4d4d7207 */ /* 0x000fc60004800000 */
[----:B------:R-:W5:Y:S02]  /*2710*/  @!P6 LDG.E.EL R74, desc[UR4][R2.64] ;  /* 0x00000004024ae981 */ /* 0x000f64000c2e1900 */
[----:B------:R-:W-:Y:S01]  /*2720*/  FFMA R11, R72, R11, R77 ;  /* 0x0000000b480b7223 */ /* 0x000fe2000000004d */
[----:B------:R-:W-:-:S06]  /*2730*/  CS2R R72, SRZ ;  /* 0x0000000000487805 */ /* 0x000fcc000001ff00 */
[----:B------:R-:W5:Y:S04]  /*2740*/  @!P6 LDG.E.EL R72, desc[UR4][R2.64] ;  /* 0x000000040248e981 */ /* 0x000f68000c2e1900 */
[----:B------:R3:W5:Y:S01]  /*2750*/  @!P6 LDG.E.EL R73, desc[UR4][R2.64] ;  /* 0x000000040249e981 */ /* 0x000762000c2e1900 */
[----:B------:R-:W-:Y:S02]  /*2760*/  P2R R62, PR, RZ, 0x1 ;  /* 0x00000001ff3e7803 */ /* 0x000fe40000000000 */
[----:B------:R-:W-:Y:S02]  /*2770*/  SEL R76, R76, RZ, !P1 ;  /* 0x000000ff4c4c7207 */ /* 0x000fe40004800000 */
[----:B------:R-:W-:Y:S02]  /*2780*/  SEL R79, R79, RZ, !P1 ;  /* 0x000000ff4f4f7207 */ /* 0x000fe40004800000 */
[----:B------:R-:W-:-:S02]  /*2790*/  P2R R69, PR, RZ, 0x2 ;  /* 0x00000002ff457803 */ /* 0x000fc40000000000 */
[----:B------:R-:W-:Y:S02]  /*27a0*/  P2R R58, PR, RZ, 0x4 ;  /* 0x00000004ff3a7803 */ /* 0x000fe40000000000 */
[----:B------:R-:W-:-:S04]  /*27b0*/  ISETP.GT.AND P2, PT, R45, 0x5f, PT ;  /* 0x0000005f2d00780c */ /* 0x000fc80003f44270 */
[----:B0-----:R-:W-:Y:S02]  /*27c0*/  SEL R5, R20, RZ, P2 ;  /* 0x000000ff14057207 */ /* 0x001fe40001000000 */
[----:B------:R-:W-:Y:S02]  /*27d0*/  SEL R20, R36, RZ, P2 ;  /* 0x000000ff24147207 */ /* 0x000fe40001000000 */
[----:B------:R-:W-:-:S05]  /*27e0*/  SEL R21, R21, RZ, P2 ;  /* 0x000000ff15157207 */ /* 0x000fca0001000000 */
[----:B------:R-:W-:Y:S01]  /*27f0*/  FADD R20, R20, -R21 ;  /* 0x8000001514147221 */ /* 0x000fe20000000000 */
[----:B------:R-:W-:Y:S02]  /*2800*/  SEL R21, R39, RZ, P2 ;  /* 0x000000ff27157207 */ /* 0x000fe40001000000 */
[----:B------:R-:W-:Y:S02]  /*2810*/  SEL R16, R16, RZ, P2 ;  /* 0x000000ff10107207 */ /* 0x000fe40001000000 */
[----:B------:R-:W-:-:S05]  /*2820*/  SEL R31, R31, RZ, P2 ;  /* 0x000000ff1f1f7207 */ /* 0x000fca0001000000 */
[----:B------:R-:W-:Y:S01]  /*2830*/  FADD R31, R31, -R16 ;  /* 0x800000101f1f7221 */ /* 0x000fe20000000000 */
[----:B------:R-:W-:Y:S02]  /*2840*/  SEL R51, R51, RZ, !P3 ;  /* 0x000000ff33337207 */ /* 0x000fe40005800000 */
[----:B------:R-:W-:-:S03]  /*2850*/  SEL R47, R47, RZ, !P3 ;  /* 0x000000ff2f2f7207 */ /* 0x000fc60005800000 */
[----:B------:R-:W-:Y:S01]  /*2860*/  FADD R51, R51, 9.9999997473787516356e-06 ;  /* 0x3727c5ac33337421 */ /* 0x000fe20000000000 */
[----:B------:R-:W-:Y:S01]  /*2870*/  FFMA R37, R76, R37, R79 ;  /* 0x000000254c257223 */ /* 0x000fe2000000004f */
[----:B--2---:R-:W-:-:S05]  /*2880*/  SEL R10, R10, RZ, !P5 ;  /* 0x000000ff0a0a7207 */ /* 0x004fca0006800000 */
[----:B------:R-:W-:Y:S01]  /*2890*/  FADD R4, R10, 9.9999997473787516356e-06 ;  /* 0x3727c5ac0a047421 */ /* 0x000fe20000000000 */
[----:B---3--:R-:W-:-:S03]  /*28a0*/  SEL R2, R40, RZ, !P5 ;  /* 0x000000ff28027207 */ /* 0x008fc60006800000 */
[----:B------:R-:W0:Y:S02]  /*28b0*/  MUFU.SQRT R44, R4 ;  /* 0x00000004002c7308 */ /* 0x000e240000002000 */
[----:B------:R-:W-:-:S06]  /*28c0*/  FADD R2, R2, 9.9999997473787516356e-06 ;  /* 0x3727c5ac02027421 */ /* 0x000fcc0000000000 */
[----:B------:R4:W1:Y:S01]  /*28d0*/  MUFU.SQRT R40, R2 ;  /* 0x0000000200287308 */ /* 0x0008620000002000 */
[----:B0-----:R-:W-:Y:S02]  /*28e0*/  FSETP.GT.AND P0, PT, R44, 8.50705917302346158658e+37, PT ;  /* 0x7e8000002c00780b */ /* 0x001fe40003f04000 */
[----:B----4-:R-:W-:Y:S02]  /*28f0*/  SEL R2, R68, RZ, !P5 ;  /* 0x000000ff44027207 */ /* 0x010fe40006800000 */
[----:B------:R-:W-:-:S03]  /*2900*/  FSETP.GEU.AND P4, PT, R44, 1.175494350822287508e-38, PT ;  /* 0x008000002c00780b */ /* 0x000fc60003f8e000 */
[----:B------:R-:W-:Y:S01]  /*2910*/  FADD R2, R2, 9.9999997473787516356e-06 ;  /* 0x3727c5ac02027421 */ /* 0x000fe20000000000 */
[----:B-1----:R-:W-:Y:S02]  /*2920*/  FSETP.GT.AND P1, PT, R40, 8.50705917302346158658e+37, PT ;  /* 0x7e8000002800780b */ /* 0x002fe40003f24000 */
[----:B------:R-:W-:Y:S01]  /*2930*/  FSEL R34, R42, 1, P0 ;  /* 0x3f8000002a227808 */ /* 0x000fe20000000000 */
[----:B------:R-:W0:Y:S01]  /*2940*/  MUFU.SQRT R68, R2 ;  /* 0x0000000200447308 */ /* 0x000e220000002000 */
[----:B-----5:R-:W-:Y:S01]  /*2950*/  SEL R3, R70, RZ, !P5 ;  /* 0x000000ff46037207 */ /* 0x020fe20006800000 */
[----:B------:R-:W-:Y:S01]  /*2960*/  @P0 FMUL R44, R44, 0.25 ;  /* 0x3e8000002c2c0820 */ /* 0x000fe20000400000 */
[----:B------:R-:W-:-:S03]  /*2970*/  FSETP.GEU.AND P0, PT, R40, 1.175494350822287508e-38, PT ;  /* 0x008000002800780b */ /* 0x000fc60003f0e000 */
[----:B------:R-:W-:Y:S01]  /*2980*/  FADD R3, R3, 9.9999997473787516356e-06 ;  /* 0x3727c5ac03037421 */ /* 0x000fe20000000000 */
[----:B------:R-:W-:Y:S02]  /*2990*/  SEL R10, R38, RZ, P2 ;  /* 0x000000ff260a7207 */ /* 0x000fe40001000000 */
[----:B------:R-:W-:Y:S01]  /*29a0*/  FSEL R38, R42, 1, P1 ;  /* 0x3f8000002a267808 */ /* 0x000fe20000800000 */
[----:B------:R-:W-:Y:S01]  /*29b0*/  @P1 FMUL R40, R40, 0.25 ;  /* 0x3e80000028281820 */ /* 0x000fe20000400000 */
[----:B------:R-:W1:Y:S05]  /*29c0*/  MUFU.SQRT R70, R3 ;  /* 0x0000000300467308 */ /* 0x000e6a0000002000 */
[----:B------:R-:W-:Y:S01]  /*29d0*/  @!P0 FMUL R40, R40, 16777216 ;  /* 0x4b80000028288820 */ /* 0x000fe20000400000 */
[----:B------:R-:W-:Y:S01]  /*29e0*/  @!P0 FMUL R38, R38, 16777216 ;  /* 0x4b80000026268820 */ /* 0x000fe20000400000 */
[----:B0-----:R-:W-:-:S02]  /*29f0*/  FSETP.GT.AND P0, PT, R68, 8.50705917302346158658e+37, PT ;  /* 0x7e8000004400780b */ /* 0x001fc40003f04000 */
[----:B------:R-:W-:Y:S01]  /*2a00*/  SEL R2, R48, RZ, !P3 ;  /* 0x000000ff30027207 */ /* 0x000fe20005800000 */
[----:B------:R-:W-:Y:S01]  /*2a10*/  @!P4 FMUL R44, R44, 16777216 ;  /* 0x4b8000002c2cc820 */ /* 0x000fe20000400000 */
[----:B------:R-:W-:-:S03]  /*2a20*/  @!P4 FMUL R34, R34, 16777216 ;  /* 0x4b8000002222c820 */ /* 0x000fc60000400000 */
[----:B------:R-:W-:Y:S01]  /*2a30*/  FADD R2, R2, 9.9999997473787516356e-06 ;  /* 0x3727c5ac02027421 */ /* 0x000fe20000000000 */
[----:B-1----:R-:W-:Y:S01]  /*2a40*/  FSETP.GT.AND P4, PT, R70, 8.50705917302346158658e+37, PT ;  /* 0x7e8000004600780b */ /* 0x002fe20003f84000 */
[----:B------:R-:W-:Y:S01]  /*2a50*/  FADD R10, R10, -R5 ;  /* 0x800000050a0a7221 */ /* 0x000fe20000000000 */
[----:B------:R-:W-:Y:S01]  /*2a60*/  FSETP.GEU.AND P1, PT, R68, 1.175494350822287508e-38, PT ;  /* 0x008000004400780b */ /* 0x000fe20003f2e000 */
[----:B------:R-:W0:Y:S01]  /*2a70*/  MUFU.SQRT R5, R2 ;  /* 0x0000000200057308 */ /* 0x000e220000002000 */
[----:B------:R-:W-:Y:S01]  /*2a80*/  FSEL R36, R42, 1, P0 ;  /* 0x3f8000002a247808 */ /* 0x000fe20000000000 */
[----:B------:R-:W-:Y:S01]  /*2a90*/  @P0 FMUL R68, R68, 0.25 ;  /* 0x3e80000044440820 */ /* 0x000fe20000400000 */
[----:B------:R-:W-:Y:S02]  /*2aa0*/  FSETP.GEU.AND P0, PT, R70, 1.175494350822287508e-38, PT ;  /* 0x008000004600780b */ /* 0x000fe40003f0e000 */
[----:B------:R-:W-:-:S05]  /*2ab0*/  FSEL R39, R42, 1, P4 ;  /* 0x3f8000002a277808 */ /* 0x000fca0002000000 */
[----:B------:R-:W-:Y:S02]  /*2ac0*/  @P4 FMUL R70, R70, 0.25 ;  /* 0x3e80000046464820 */ /* 0x000fe40000400000 */
[----:B------:R-:W-:-:S04]  /*2ad0*/  @!P1 FMUL R68, R68, 16777216 ;  /* 0x4b80000044449820 */ /* 0x000fc80000400000 */
[----:B------:R-:W-:Y:S01]  /*2ae0*/  @!P0 FMUL R70, R70, 16777216 ;  /* 0x4b80000046468820 */ /* 0x000fe20000400000 */
[----:B------:R-:W-:Y:S01]  /*2af0*/  @!P0 FMUL R39, R39, 16777216 ;  /* 0x4b80000027278820 */ /* 0x000fe20000400000 */
[C---:B0-----:R-:W-:Y:S01]  /*2b00*/  FSETP.GT.AND P0, PT, R5.reuse, 8.50705917302346158658e+37, PT ;  /* 0x7e8000000500780b */ /* 0x041fe20003f04000 */
[----:B------:R-:W-:Y:S01]  /*2b10*/  @!P1 FMUL R36, R36, 16777216 ;  /* 0x4b80000024249820 */ /* 0x000fe20000400000 */
[----:B------:R-:W-:Y:S02]  /*2b20*/  FSETP.GEU.AND P1, PT, R5, 1.175494350822287508e-38, PT ;  /* 0x008000000500780b */ /* 0x000fe40003f2e000 */
[----:B------:R-:W-:-:S05]  /*2b30*/  SEL R3, R49, RZ, !P3 ;  /* 0x000000ff31037207 */ /* 0x000fca0005800000 */
[----:B------:R-:W-:-:S04]  /*2b40*/  FADD R3, R3, 9.9999997473787516356e-06 ;  /* 0x3727c5ac03037421 */ /* 0x000fc80000000000 */
[----:B------:R-:W-:Y:S01]  /*2b50*/  @P0 FMUL R5, R5, 0.25 ;  /* 0x3e80000005050820 */ /* 0x000fe20000400000 */
[----:B------:R-:W0:Y:S03]  /*2b60*/  MUFU.SQRT R16, R3 ;  /* 0x0000000300107308 */ /* 0x000e260000002000 */
[----:B------:R-:W-:Y:S01]  /*2b70*/  @!P1 FMUL R5, R5, 16777216 ;  /* 0x4b80000005059820 */ /* 0x000fe20000400000 */
[----:B------:R-:W-:-:S04]  /*2b80*/  SEL R4, R17, RZ, P2 ;  /* 0x000000ff11047207 */ /* 0x000fc80001000000 */
[----:B------:R-:W1:Y:S01]  /*2b90*/  MUFU.RCP R2, R5 ;  /* 0x0000000500027308 */ /* 0x000e620000001000 */
[----:B------:R-:W-:Y:S01]  /*2ba0*/  FSEL R17, R42, 1, P0 ;  /* 0x3f8000002a117808 */ /* 0x000fe20000000000 */
[----:B------:R-:W-:Y:S01]  /*2bb0*/  FADD R21, R21, -R4 ;  /* 0x8000000415157221 */ /* 0x000fe20000000000 */
[----:B------:R-:W-:-:S03]  /*2bc0*/  SEL R4, R50, RZ, !P3 ;  /* 0x000000ff32047207 */ /* 0x000fc60005800000 */
[----:B------:R-:W-:Y:S01]  /*2bd0*/  @!P1 FMUL R17, R17, 16777216 ;  /* 0x4b80000011119820 */ /* 0x000fe20000400000 */
[----:B0-----:R-:W-:Y:S01]  /*2be0*/  FSETP.GT.AND P4, PT, R16, 8.50705917302346158658e+37, PT ;  /* 0x7e8000001000780b */ /* 0x001fe20003f84000 */
[----:B------:R-:W-:Y:S01]  /*2bf0*/  FADD R4, R4, 9.9999997473787516356e-06 ;  /* 0x3727c5ac04047421 */ /* 0x000fe20000000000 */
[----:B------:R-:W-:Y:S01]  /*2c00*/  FSETP.GEU.AND P0, PT, R16, 1.175494350822287508e-38, PT ;  /* 0x008000001000780b */ /* 0x000fe20003f0e000 */
[----:B-1----:R-:W-:Y:S02]  /*2c10*/  FMUL R2, R2, R17 ;  /* 0x0000001102027220 */ /* 0x002fe40000400000 */
[----:B------:R-:W0:Y:S01]  /*2c20*/  MUFU.SQRT R17, R4 ;  /* 0x0000000400117308 */ /* 0x000e220000002000 */
[----:B------:R-:W-:Y:S02]  /*2c30*/  SEL R48, R64, RZ, !P3 ;  /* 0x000000ff40307207 */ /* 0x000fe40005800000 */
[----:B------:R-:W-:-:S05]  /*2c40*/  FSEL R64, R42, 1, P4 ;  /* 0x3f8000002a407808 */ /* 0x000fca0002000000 */
[----:B------:R-:W-:Y:S01]  /*2c50*/  @P4 FMUL R16, R16, 0.25 ;  /* 0x3e80000010104820 */ /* 0x000fe20000400000 */
[----:B------:R-:W-:Y:S02]  /*2c60*/  FADD R48, R48, -R47 ;  /* 0x8000002f30307221 */ /* 0x000fe40000000000 */
[----:B------:R-:W1:Y:S01]  /*2c70*/  MUFU.SQRT R47, R51 ;  /* 0x00000033002f7308 */ /* 0x000e620000002000 */
[----:B------:R-:W-:Y:S01]  /*2c80*/  @!P0 FMUL R16, R16, 16777216 ;  /* 0x4b80000010108820 */ /* 0x000fe20000400000 */
[----:B------:R-:W-:Y:S01]  /*2c90*/  @!P0 FMUL R64, R64, 16777216 ;  /* 0x4b80000040408820 */ /* 0x000fe20000400000 */
[C---:B0-----:R-:W-:Y:S02]  /*2ca0*/  FSETP.GT.AND P0, PT, R17.reuse, 8.50705917302346158658e+37, PT ;  /* 0x7e8000001100780b */ /* 0x041fe40003f04000 */
[----:B------:R-:W-:Y:S02]  /*2cb0*/  FSETP.GEU.AND P1, PT, R17, 1.175494350822287508e-38, PT ;  /* 0x008000001100780b */ /* 0x000fe40003f2e000 */
[----:B------:R-:W-:-:S02]  /*2cc0*/  FSEL R49, R42, 1, P0 ;  /* 0x3f8000002a317808 */ /* 0x000fc40000000000 */
[----:B-1----:R-:W-:-:S07]  /*2cd0*/  FSETP.GT.AND P4, PT, R47, 8.50705917302346158658e+37, PT ;  /* 0x7e8000002f00780b */ /* 0x002fce0003f84000 */
[----:B------:R-:W-:Y:S01]  /*2ce0*/  @P0 FMUL R17, R17, 0.25 ;  /* 0x3e80000011110820 */ /* 0x000fe20000400000 */
[C---:B------:R-:W-:Y:S02]  /*2cf0*/  FSETP.GEU.AND P0, PT, R47.reuse, 1.175494350822287508e-38, PT ;  /* 0x008000002f00780b */ /* 0x040fe40003f0e000 */
[----:B------:R-:W-:Y:S01]  /*2d00*/  SEL R4, R74, RZ, !P6 ;  /* 0x000000ff4a047207 */ /* 0x000fe20007000000 */
[----:B------:R-:W0:Y:S04]  /*2d10*/  MUFU.RCP R3, R16 ;  /* 0x0000001000037308 */ /* 0x000e280000001000 */
[----:B------:R-:W-:Y:S01]  /*2d20*/  FADD R4, R4, 9.9999997473787516356e-06 ;  /* 0x3727c5ac04047421 */ /* 0x000fe20000000000 */
[----:B------:R-:W-:Y:S01]  /*2d30*/  @P4 FMUL R47, R47, 0.25 ;  /* 0x3e8000002f2f4820 */ /* 0x000fe20000400000 */
[----:B------:R-:W-:-:S02]  /*2d40*/  SEL R5, R72, RZ, !P6 ;  /* 0x000000ff48057207 */ /* 0x000fc40007000000 */
[----:B------:R-:W1:Y:S01]  /*2d50*/  MUFU.SQRT R74, R4 ;  /* 0x00000004004a7308 */ /* 0x000e620000002000 */
[----:B------:R-:W-:Y:S01]  /*2d60*/  @!P1 FMUL R17, R17, 16777216 ;  /* 0x4b80000011119820 */ /* 0x000fe20000400000 */
[----:B------:R-:W-:Y:S01]  /*2d70*/  @!P0 FMUL R47, R47, 16777216 ;  /* 0x4b8000002f2f8820 */ /* 0x000fe20000400000 */
[----:B------:R-:W-:-:S05]  /*2d80*/  FADD R5, R5, 9.9999997473787516356e-06 ;  /* 0x3727c5ac05057421 */ /* 0x000fca0000000000 */
[----:B------:R-:W2:Y:S01]  /*2d90*/  MUFU.RCP R16, R17 ;  /* 0x0000001100107308 */ /* 0x000ea20000001000 */
[----:B0-----:R-:W-:Y:S01]  /*2da0*/  FMUL R3, R3, R64 ;  /* 0x0000004003037220 */ /* 0x001fe20000400000 */
[----:B------:R-:W-:-:S06]  /*2db0*/  FSEL R64, R42, 1, P4 ;  /* 0x3f8000002a407808 */ /* 0x000fcc0002000000 */
[----:B------:R-:W0:Y:S01]  /*2dc0*/  MUFU.RCP R47, R47 ;  /* 0x0000002f002f7308 */ /* 0x000e220000001000 */
[----:B------:R-:W-:Y:S01]  /*2dd0*/  @!P0 FMUL R64, R64, 16777216 ;  /* 0x4b80000040408820 */ /* 0x000fe20000400000 */
[----:B-1----:R-:W-:-:S06]  /*2de0*/  FSETP.GT.AND P0, PT, R74, 8.50705917302346158658e+37, PT ;  /* 0x7e8000004a00780b */ /* 0x002fcc0003f04000 */
[----:B------:R-:W1:Y:S01]  /*2df0*/  MUFU.SQRT R72, R5 ;  /* 0x0000000500487308 */ /* 0x000e620000002000 */
[----:B------:R-:W-:Y:S01]  /*2e00*/  @!P1 FMUL R49, R49, 16777216 ;  /* 0x4b80000031319820 */ /* 0x000fe20000400000 */
[----:B------:R-:W-:-:S03]  /*2e10*/  SEL R4, R73, RZ, !P6 ;  /* 0x000000ff49047207 */ /* 0x000fc60007000000 */
[----:B--2---:R-:W-:Y:S01]  /*2e20*/  FMUL R16, R16, R49 ;  /* 0x0000003110107220 */ /* 0x004fe20000400000 */
[----:B0-----:R-:W-:Y:S01]  /*2e30*/  FMUL R49, R47, R64 ;  /* 0x000000402f317220 */ /* 0x001fe20000400000 */
[----:B------:R-:W-:Y:S01]  /*2e40*/  FADD R4, R4, 9.9999997473787516356e-06 ;  /* 0x3727c5ac04047421 */ /* 0x000fe20000000000 */
[C---:B------:R-:W-:Y:S01]  /*2e50*/  FSETP.GEU.AND P1, PT, R74.reuse, 1.175494350822287508e-38, PT ;  /* 0x008000004a00780b */ /* 0x040fe20003f2e000 */
[----:B------:R-:W-:Y:S01]  /*2e60*/  @P0 FMUL R74, R74, 0.25 ;  /* 0x3e8000004a4a0820 */ /* 0x000fe20000400000 */
[----:B------:R-:W-:Y:S01]  /*2e70*/  FMUL R48, R49, R48 ;  /* 0x0000003031307220 */ /* 0x000fe20000400000 */
[----:B------:R-:W-:Y:S02]  /*2e80*/  FSEL R50, R42, 1, P0 ;  /* 0x3f8000002a327808 */ /* 0x000fe40000000000 */
[C---:B-1----:R-:W-:Y:S01]  /*2e90*/  FSETP.GT.AND P4, PT, R72.reuse, 8.50705917302346158658e+37, PT ;  /* 0x7e8000004800780b */ /* 0x042fe20003f84000 */
[----:B------:R-:W0:Y:S01]  /*2ea0*/  MUFU.SQRT R49, R4 ;  /* 0x0000000400317308 */ /* 0x000e220000002000 */
[----:B------:R-:W-:-:S02]  /*2eb0*/  FSETP.GEU.AND P0, PT, R72, 1.175494350822287508e-38, PT ;  /* 0x008000004800780b */ /* 0x000fc40003f0e000 */
[----:B------:R-:W-:Y:S02]  /*2ec0*/  SEL R71, R71, RZ, !P6 ;  /* 0x000000ff47477207 */ /* 0x000fe40007000000 */
[----:B------:R-:W-:-:S03]  /*2ed0*/  FSEL R64, R42, 1, P4 ;  /* 0x3f8000002a407808 */ /* 0x000fc60002000000 */
[----:B------:R-:W-:-:S04]  /*2ee0*/  FADD R5, R71, 9.9999997473787516356e-06 ;  /* 0x3727c5ac47057421 */ /* 0x000fc80000000000 */
[----:B------:R-:W-:Y:S01]  /*2ef0*/  @P4 FMUL R72, R72, 0.25 ;  /* 0x3e80000048484820 */ /* 0x000fe20000400000 */
[----:B------:R1:W2:Y:S01]  /*2f00*/  MUFU.SQRT R73, R5 ;  /* 0x0000000500497308 */ /* 0x0002a20000002000 */
[----:B------:R-:W-:Y:S01]  /*2f10*/  @!P0 FMUL R64, R64, 16777216 ;  /* 0x4b80000040408820 */ /* 0x000fe20000400000 */
[----:B------:R-:W-:Y:S01]  /*2f20*/  SEL R17, R28, RZ, !P3 ;  /* 0x000000ff1c117207 */ /* 0x000fe20005800000 */
[----:B------:R-:W-:Y:S01]  /*2f30*/  @!P0 FMUL R72, R72, 16777216 ;  /* 0x4b80000048488820 */ /* 0x000fe20000400000 */
[----:B0-----:R-:W-:Y:S02]  /*2f40*/  FSETP.GT.AND P0, PT, R49, 8.50705917302346158658e+37, PT ;  /* 0x7e8000003100780b */ /* 0x001fe40003f04000 */
[----:B------:R-:W-:Y:S02]  /*2f50*/  SEL R28, R57, RZ, !P3 ;  /* 0x000000ff391c7207 */ /* 0x000fe40005800000 */
[----:B-1----:R-:W-:-:S05]  /*2f60*/  SEL R5, R46, RZ, !P3 ;  /* 0x000000ff2e057207 */ /* 0x002fca0005800000 */
[----:B------:R-:W-:Y:S02]  /*2f70*/  FADD R28, R28, -R5 ;  /* 0x800000051c1c7221 */ /* 0x000fe40000000000 */
[----:B------:R-:W0:Y:S01]  /*2f80*/  LDC.64 R4, c[0x0][0x218] ;  /* 0x00008600ff047b82 */ /* 0x000e220000000a00 */
[C---:B------:R-:W-:Y:S01]  /*2f90*/  FSETP.GEU.AND P4, PT, R49.reuse, 1.175494350822287508e-38, PT ;  /* 0x008000003100780b */ /* 0x040fe20003f8e000 */
[----:B------:R-:W-:Y:S01]  /*2fa0*/  @P0 FMUL R49, R49, 0.25 ;  /* 0x3e80000031310820 */ /* 0x000fe20000400000 */
[----:B------:R-:W-:Y:S02]  /*2fb0*/  FSEL R47, R42, 1, P0 ;  /* 0x3f8000002a2f7808 */ /* 0x000fe40000000000 */
[----:B--2---:R-:W-:Y:S02]  /*2fc0*/  FSETP.GT.AND P0, PT, R73, 8.50705917302346158658e+37, PT ;  /* 0x7e8000004900780b */ /* 0x004fe40003f04000 */
[----:B------:R-:W-:Y:S01]  /*2fd0*/  SEL R76, R35, RZ, !P3 ;  /* 0x000000ff234c7207 */ /* 0x000fe20005800000 */
[----:B------:R-:W-:Y:S01]  /*2fe0*/  @!P1 FMUL R74, R74, 16777216 ;  /* 0x4b8000004a4a9820 */ /* 0x000fe20000400000 */
[----:B------:R-:W-:-:S03]  /*2ff0*/  SEL R35, R55, RZ, !P3 ;  /* 0x000000ff37237207 */ /* 0x000fc60005800000 */
[----:B------:R-:W-:Y:S01]  /*3000*/  FADD R17, R17, -R76 ;  /* 0x8000004c11117221 */ /* 0x000fe20000000000 */
[----:B------:R-:W-:Y:S01]  /*3010*/  SEL R46, R65, RZ, !P3 ;  /* 0x000000ff412e7207 */ /* 0x000fe20005800000 */
[----:B------:R-:W-:Y:S01]  /*3020*/  @!P1 FMUL R50, R50, 16777216 ;  /* 0x4b80000032329820 */ /* 0x000fe20000400000 */
[C---:B------:R-:W-:Y:S01]  /*3030*/  FSETP.GEU.AND P1, PT, R73.reuse, 1.175494350822287508e-38, PT ;  /* 0x008000004900780b */ /* 0x040fe20003f2e000 */
[----:B------:R-:W-:Y:S01]  /*3040*/  FMUL R2, R2, R17 ;  /* 0x0000001102027220 */ /* 0x000fe20000400000 */
[----:B------:R-:W-:Y:S01]  /*3050*/  FSEL R71, R42, 1, P0 ;  /* 0x3f8000002a477808 */ /* 0x000fe20000000000 */
[----:B------:R-:W-:Y:S01]  /*3060*/  @P0 FMUL R73, R73, 0.25 ;  /* 0x3e80000049490820 */ /* 0x000fe20000400000 */
[----:B------:R-:W-:Y:S01]  /*3070*/  ISETP.NE.AND P0, PT, R62, RZ, PT ;  /* 0x000000ff3e00720c */ /* 0x000fe20003f05270 */
[----:B------:R-:W-:Y:S01]  /*3080*/  FFMA R35, R35, R2, R46 ;  /* 0x0000000223237223 */ /* 0x000fe2000000002e */
[----:B------:R-:W-:Y:S01]  /*3090*/  FMUL R28, R3, R28 ;  /* 0x0000001c031c7220 */ /* 0x000fe20000400000 */
[----:B------:R-:W-:-:S02]  /*30a0*/  IMAD.MOV.U32 R62, RZ, RZ, RZ ;  /* 0x000000ffff3e7224 */ /* 0x000fc400078e00ff */
[----:B0-----:R-:W-:-:S05]  /*30b0*/  IMAD.WIDE R2, R43, 0x4, R4 ;  /* 0x000000042b027825 */ /* 0x001fca00078e0204 */
[----:B------:R-:W2:Y:S01]  /*30c0*/  @!P6 LDG.E.EL R62, desc[UR4][R2.64] ;  /* 0x00000004023ee981 */ /* 0x000ea2000c2e1900 */
[----:B------:R-:W-:Y:S02]  /*30d0*/  SEL R17, R54, RZ, !P3 ;  /* 0x000000ff36117207 */ /* 0x000fe40005800000 */
[----:B------:R-:W-:Y:S01]  /*30e0*/  CS2R R54, SRZ ;  /* 0x0000000000367805 */ /* 0x000fe2000001ff00 */
[----:B------:R-:W-:-:S05]  /*30f0*/  IMAD.MOV.U32 R57, RZ, RZ, RZ ;  /* 0x000000ffff397224 */ /* 0x000fca00078e00ff */
[----:B------:R-:W3:Y:S04]  /*3100*/  @!P6 LDG.E.EL R55, desc[UR4][R2.64] ;  /* 0x000000040237e981 */ /* 0x000ee8000c2e1900 */
[----:B------:R-:W4:Y:S01]  /*3110*/  @!P6 LDG.E.EL R57, desc[UR4][R2.64] ;  /* 0x000000040239e981 */ /* 0x000f22000c2e1900 */
[----:B------:R-:W-:Y:S02]  /*3120*/  SEL R60, R60, RZ, !P3 ;  /* 0x000000ff3c3c7207 */ /* 0x000fe40005800000 */
[----:B------:R-:W-:Y:S02]  /*3130*/  SEL R46, R33, RZ, !P3 ;  /* 0x000000ff212e7207 */ /* 0x000fe40005800000 */
[----:B------:R-:W-:Y:S01]  /*3140*/  SEL R53, R53, RZ, !P3 ;  /* 0x000000ff35357207 */ /* 0x000fe20005800000 */
[----:B------:R-:W-:Y:S01]  /*3150*/  FFMA R28, R17, R28, R60 ;  /* 0x0000001c111c7223 */ /* 0x000fe2000000003c */
[----:B------:R-:W-:Y:S01]  /*3160*/  SEL R17, R61, RZ, !P3 ;  /* 0x000000ff3d117207 */ /* 0x000fe20005800000 */
[----:B------:R-:W-:Y:S01]  /*3170*/  IMAD.MOV.U32 R51, RZ, RZ, RZ ;  /* 0x000000ffff337224 */ /* 0x000fe200078e00ff */
[----:B------:R-:W-:Y:S01]  /*3180*/  SEL R18, R18, RZ, !P6 ;  /* 0x000000ff12127207 */ /* 0x000fe20007000000 */
[----:B------:R-:W-:-:S04]  /*3190*/  IMAD.WIDE R4, R45, 0x4, R4 ;  /* 0x000000042d047825 */ /* 0x000fc800078e0204 */
[----:B------:R-:W-:Y:S01]  /*31a0*/  @!P1 FMUL R73, R73, 16777216 ;  /* 0x4b80000049499820 */ /* 0x000fe20000400000 */
[----:B------:R-:W-:Y:S01]  /*31b0*/  FADD R17, R17, -R46 ;  /* 0x8000002e11117221 */ /* 0x000fe20000000000 */
[----:B------:R-:W-:Y:S01]  /*31c0*/  SEL R46, R59, RZ, !P3 ;  /* 0x000000ff3b2e7207 */ /* 0x000fe20005800000 */
[----:B------:R-:W0:Y:S01]  /*31d0*/  MUFU.RCP R61, R40 ;  /* 0x00000028003d7308 */ /* 0x000e220000001000 */
[----:B------:R-:W-:Y:S02]  /*31e0*/  IMAD.MOV.U32 R33, RZ, RZ, RZ ;  /* 0x000000ffff217224 */ /* 0x000fe400078e00ff */
[----:B------:R-:W-:Y:S01]  /*31f0*/  FMUL R16, R16, R17 ;  /* 0x0000001110107220 */ /* 0x000fe20000400000 */
[----:B------:R-:W-:Y:S01]  /*3200*/  SEL R17, R52, RZ, !P3 ;  /* 0x000000ff34117207 */ /* 0x000fe20005800000 */
[----:B------:R-:W5:Y:S04]  /*3210*/  @!P5 LDG.E.EL R51, desc[UR4][R4.64] ;  /* 0x000000040433d981 */ /* 0x000f68000c2e1900 */
[----:B------:R-:W-:Y:S01]  /*3220*/  FFMA R46, R17, R16, R46 ;  /* 0x00000010112e7223 */ /* 0x000fe2000000002e */
[----:B------:R-:W-:Y:S01]  /*3230*/  SEL R16, R56, RZ, !P3 ;  /* 0x000000ff38107207 */ /* 0x000fe20005800000 */
[----:B------:R1:W1:Y:S01]  /*3240*/  MUFU.RCP R59, R44 ;  /* 0x0000002c003b7308 */ /* 0x0002620000001000 */
[----:B------:R-:W4:Y:S03]  /*3250*/  @!P5 LDG.E.EL R33, desc[UR4][R4.64] ;  /* 0x000000040421d981 */ /* 0x000f26000c2e1900 */
[----:B------:R-:W-:Y:S01]  /*3260*/  FFMA R48, R53, R48, R16 ;  /* 0x0000003035307223 */ /* 0x000fe20000000010 */
[----:B------:R1:W4:Y:S01]  /*3270*/  @!P6 LDG.E.EL R54, desc[UR4][R2.64] ;  /* 0x000000040236e981 */ /* 0x000322000c2e1900 */
[----:B------:R-:W1:Y:S01]  /*3280*/  LDC.64 R16, c[0x0][0x228] ;  /* 0x00008a00ff107b82 */ /* 0x000e620000000a00 */
[----:B------:R-:W-:Y:S01]  /*3290*/  CS2R R52, SRZ ;  /* 0x0000000000347805 */ /* 0x000fe2000001ff00 */
[----:B0-----:R-:W-:Y:S01]  /*32a0*/  FMUL R60, R61, R38 ;  /* 0x000000263d3c7220 */ /* 0x001fe20000400000 */
[----:B------:R-:W-:-:S02]  /*32b0*/  IMAD.MOV.U32 R38, RZ, RZ, RZ ;  /* 0x000000ffff267224 */ /* 0x000fc400078e00ff */
[----:B-1----:R-:W-:Y:S02]  /*32c0*/  IMAD.MOV.U32 R44, RZ, RZ, RZ ;  /* 0x000000ffff2c7224 */ /* 0x002fe400078e00ff */
[----:B------:R-:W4:Y:S01]  /*32d0*/  @!P5 LDG.E.EL R52, desc[UR4][R4.64] ;  /* 0x000000040434d981 */ /* 0x000f22000c2e1900 */
[----:B------:R-:W-:Y:S02]  /*32e0*/  IMAD.MOV.U32 R40, RZ, RZ, RZ ;  /* 0x000000ffff287224 */ /* 0x000fe400078e00ff */
[----:B------:R-:W-:Y:S01]  /*32f0*/  FMUL R59, R59, R34 ;  /* 0x000000223b3b7220 */ /* 0x000fe20000400000 */
[----:B------:R-:W-:Y:S01]  /*3300*/  IMAD.MOV.U32 R34, RZ, RZ, RZ ;  /* 0x000000ffff227224 */ /* 0x000fe200078e00ff */
[----:B------:R0:W4:Y:S01]  /*3310*/  @!P5 LDG.E.EL R53, desc[UR4][R4.64] ;  /* 0x000000040435d981 */ /* 0x000122000c2e1900 */
[----:B------:R-:W1:Y:S01]  /*3320*/  LDC.64 R2, c[0x0][0x230] ;  /* 0x00008c00ff027b82 */ /* 0x000e620000000a00 */
[----:B------:R-:W-:Y:S01]  /*3330*/  @!P4 FMUL R49, R49, 16777216 ;  /* 0x4b8000003131c820 */ /* 0x000fe20000400000 */
[----:B------:R-:W-:Y:S01]  /*3340*/  MUFU.RCP R70, R70 ;  /* 0x0000004600467308 */ /* 0x000fe20000001000 */
[----:B0-----:R-:W-:-:S07]  /*3350*/  IMAD.WIDE R4, R45, 0x4, R16 ;  /* 0x000000042d047825 */ /* 0x001fce00078e0210 */
[----:B------:R-:W-:Y:S01]  /*3360*/  MUFU.RCP R75, R74 ;  /* 0x0000004a004b7308 */ /* 0x000fe20000001000 */
[----:B------:R-:W5:Y:S04]  /*3370*/  @!P5 LDG.E.EL R38, desc[UR4][R4.64] ;  /* 0x000000040426d981 */ /* 0x000f68000c2e1900 */
[----:B------:R-:W5:Y:S03]  /*3380*/  @!P5 LDG.E.EL R44, desc[UR4][R4.64] ;  /* 0x00000004042cd981 */ /* 0x000f66000c2e1900 */
[----:B------:R-:W0:Y:S01]  /*3390*/  MUFU.RCP R77, R72 ;  /* 0x00000048004d7308 */ /* 0x000e220000001000 */
[----:B------:R-:W5:Y:S04]  /*33a0*/  @!P5 LDG.E.EL R40, desc[UR4][R4.64] ;  /* 0x000000040428d981 */ /* 0x000f68000c2e1900 */
[----:B------:R0:W5:Y:S01]  /*33b0*/  @!P5 LDG.E.EL R34, desc[UR4][R4.64] ;  /* 0x000000040422d981 */ /* 0x000162000c2e1900 */
[----:B------:R-:W-:Y:S01]  /*33c0*/  @!P4 FMUL R47, R47, 16777216 ;  /* 0x4b8000002f2fc820 */ /* 0x000fe20000400000 */
[----:B------:R-:W-:Y:S01]  /*33d0*/  @!P1 FMUL R71, R71, 16777216 ;  /* 0x4b80000047479820 */ /* 0x000fe20000400000 */
[----:B0-----:R-:W-:Y:S01]  /*33e0*/  MUFU.RCP R4, R49 ;  /* 0x0000003100047308 */ /* 0x001fe20000001000 */
[----:B------:R-:W-:Y:S01]  /*33f0*/  ISETP.NE.AND P4, PT, R63, RZ, PT ;  /* 0x000000ff3f00720c */ /* 0x000fe20003f85270 */
[----:B------:R-:W-:-:S06]  /*3400*/  FMUL R77, R77, R64 ;  /* 0x000000404d4d7220 */ /* 0x000fcc0000400000 */
[----:B------:R0:W1:Y:S01]  /*3410*/  MUFU.RCP R63, R68 ;  /* 0x00000044003f7308 */ /* 0x0000620000001000 */
[----:B------:R-:W-:Y:S02]  /*3420*/  IMAD.MOV.U32 R64, RZ, RZ, RZ ;  /* 0x000000ffff407224 */ /* 0x000fe400078e00ff */
[----:B0-----:R-:W-:Y:S01]  /*3430*/  FMUL R68, R75, R50 ;  /* 0x000000324b447220 */ /* 0x001fe20000400000 */
[----:B------:R-:W-:Y:S02]  /*3440*/  IMAD.MOV.U32 R50, RZ, RZ, RZ ;  /* 0x000000ffff327224 */ /* 0x000fe400078e00ff */
[----:B------:R-:W-:Y:S02]  /*3450*/  IMAD.MOV.U32 R61, RZ, RZ, RZ ;  /* 0x000000ffff3d7224 */ /* 0x000fe400078e00ff */
[----:B-1----:R-:W-:Y:S01]  /*3460*/  FMUL R36, R63, R36 ;  /* 0x000000243f247220 */ /* 0x002fe20000400000 */
[----:B------:R-:W-:Y:S02]  /*3470*/  IMAD.MOV.U32 R63, RZ, RZ, RZ ;  /* 0x000000ffff3f7224 */ /* 0x000fe400078e00ff */
[----:B------:R-:W-:-:S05]  /*3480*/  IMAD.WIDE R16, R43, 0x4, R16 ;  /* 0x000000042b107825 */ /* 0x000fca00078e0210 */
[----:B------:R-:W5:Y:S04]  /*3490*/  @!P6 LDG.E.EL R63, desc[UR4][R16.64] ;  /* 0x00000004103fe981 */ /* 0x000f68000c2e1900 */
[----:B------:R-:W5:Y:S01]  /*34a0*/  @!P6 LDG.E.EL R61, desc[UR4][R16.64] ;  /* 0x00000004103de981 */ /* 0x000f62000c2e1900 */
[----:B------:R-:W-:Y:S01]  /*34b0*/  CS2R R74, SRZ ;  /* 0x00000000004a7805 */ /* 0x000fe2000001ff00 */
[----:B------:R-:W-:Y:S01]  /*34c0*/  IMAD.MOV.U32 R49, RZ, RZ, RZ ;  /* 0x000000ffff317224 */ /* 0x000fe200078e00ff */
[----:B------:R-:W-:Y:S02]  /*34d0*/  SEL R19, R19, RZ, !P6 ;  /* 0x000000ff13137207 */ /* 0x000fe40007000000 */
[----:B--2---:R-:W-:-:S05]  /*34e0*/  SEL R65, R62, RZ, !P6 ;  /* 0x000000ff3e417207 */ /* 0x004fca0007000000 */
[----:B------:R-:W-:Y:S02]  /*34f0*/  FADD R76, R18, -R65 ;  /* 0x80000041124c7221 */ /* 0x000fe40000000000 */
[----:B------:R-:W0:Y:S01]  /*3500*/  MUFU.RCP R18, R73 ;  /* 0x0000004900127308 */ /* 0x000e220000001000 */
[----:B------:R-:W-:Y:S01]  /*3510*/  FMUL R65, R70, R39 ;  /* 0x0000002746417220 */ /* 0x000fe20000400000 */
[----:B---3--:R-:W-:Y:S01]  /*3520*/  SEL R55, R55, RZ, !P6 ;  /* 0x000000ff37377207 */ /* 0x008fe20007000000 */
[----:B0-----:R-:W-:Y:S01]  /*3530*/  FMUL R71, R18, R71 ;  /* 0x0000004712477220 */ /* 0x001fe20000400000 */
[----:B------:R-:W-:Y:S01]  /*3540*/  FMUL R18, R4, R47 ;  /* 0x0000002f04127220 */ /* 0x000fe20000400000 */
[----:B------:R-:W-:-:S04]  /*3550*/  IMAD.WIDE R4, R45, 0x4, R2 ;  /* 0x000000042d047825 */ /* 0x000fc800078e0202 */
[----:B------:R-:W-:Y:S01]  /*3560*/  FMUL R47, R71, R76 ;  /* 0x0000004c472f7220 */ /* 0x000fe20000400000 */
[----:B------:R-:W-:Y:S01]  /*3570*/  CS2R R70, SRZ ;  /* 0x0000000000467805 */ /* 0x000fe2000001ff00 */
[----:B------:R-:W2:Y:S01]  /*3580*/  @!P5 LDG.E.EL R64, desc[UR4][R4.64] ;  /* 0x000000040440d981 */ /* 0x000ea2000c2e1900 */
[----:B------:R-:W-:-:S04]  /*3590*/  IMAD.MOV.U32 R39, RZ, RZ, RZ ;  /* 0x000000ffff277224 */ /* 0x000fc800078e00ff */
[----:B------:R-:W3:Y:S01]  /*35a0*/  @!P5 LDG.E.EL R71, desc[UR4][R4.64] ;  /* 0x000000040447d981 */ /* 0x000ee2000c2e1900 */
[----:B------:R-:W-:-:S03]  /*35b0*/  IMAD.MOV.U32 R62, RZ, RZ, RZ ;  /* 0x000000ffff3e7224 */ /* 0x000fc600078e00ff */
[----:B------:R-:W2:Y:S04]  /*35c0*/  @!P5 LDG.E.EL R70, desc[UR4][R4.64] ;  /* 0x000000040446d981 */ /* 0x000ea8000c2e1900 */
[----:B------:R0:W2:Y:S04]  /*35d0*/  @!P5 LDG.E.EL R50, desc[UR4][R4.64] ;  /* 0x000000040432d981 */ /* 0x0000a8000c2e1900 */
[----:B------:R-:W2:Y:S04]  /*35e0*/  @!P6 LDG.E.EL R39, desc[UR4][R16.64] ;  /* 0x000000041027e981 */ /* 0x000ea8000c2e1900 */
[----:B------:R4:W2:Y:S01]  /*35f0*/  @!P6 LDG.E.EL R62, desc[UR4][R16.64] ;  /* 0x00000004103ee981 */ /* 0x0008a2000c2e1900 */
[----:B0-----:R-:W-:-:S05]  /*3600*/  SEL R4, R67, RZ, !P6 ;  /* 0x000000ff43047207 */ /* 0x001fca0007000000 */
[----:B------:R-:W-:Y:S01]  /*3610*/  FADD R4, R4, -R55 ;  /* 0x8000003704047221 */ /* 0x000fe20000000000 */
[----:B----4-:R-:W-:-:S03]  /*3620*/  SEL R16, R57, RZ, !P6 ;  /* 0x000000ff39107207 */ /* 0x010fc60007000000 */
[----:B------:R-:W-:Y:S02]  /*3630*/  FMUL R57, R77, R4 ;  /* 0x000000044d397220 */ /* 0x000fe40000400000 */
[----:B------:R-:W0:Y:S01]  /*3640*/  LDC.64 R4, c[0x0][0x298] ;  /* 0x0000a600ff047b82 */ /* 0x000e220000000a00 */
[----:B------:R-:W-:Y:S01]  /*3650*/  CS2R R72, SRZ ;  /* 0x0000000000487805 */ /* 0x000fe2000001ff00 */
[----:B------:R-:W-:-:S04]  /*3660*/  IMAD.WIDE R2, R43, 0x4, R2 ;  /* 0x000000042b027825 */ /* 0x000fc800078e0202 */
[----:B------:R-:W-:Y:S01]  /*3670*/  FADD R55, R19, -R16 ;  /* 0x8000001013377221 */ /* 0x000fe20000000000 */
[----:B------:R-:W-:Y:S01]  /*3680*/  IMAD.MOV.U32 R16, RZ, RZ, RZ ;  /* 0x000000ffff107224 */ /* 0x000fe200078e00ff */
[----:B------:R-:W4:Y:S04]  /*3690*/  @!P6 LDG.E.EL R74, desc[UR4][R2.64] ;  /* 0x00000004024ae981 */ /* 0x000f28000c2e1900 */
[----:B------:R-:W2:Y:S04]  /*36a0*/  @!P6 LDG.E.EL R73, desc[UR4][R2.64] ;  /* 0x000000040249e981 */ /* 0x000ea8000c2e1900 */
[----:B------:R-:W2:Y:S04]  /*36b0*/  @!P6 LDG.E.EL R49, desc[UR4][R2.64] ;  /* 0x000000040231e981 */ /* 0x000ea8000c2e1900 */
[----:B------:R0:W2:Y:S02]  /*36c0*/  @!P6 LDG.E.EL R72, desc[UR4][R2.64] ;  /* 0x000000040248e981 */ /* 0x0000a4000c2e1900 */
[----:B0-----:R-:W-:-:S05]  /*36d0*/  IMAD.WIDE R2, R45, 0x4, R4 ;  /* 0x000000042d027825 */ /* 0x001fca00078e0204 */
[----:B------:R-:W2:Y:S01]  /*36e0*/  @P2 LDG.E.EL R16, desc[UR4][R2.64+-0x180] ;  /* 0xfffe800402102981 */ /* 0x000ea2000c2e1900 */
[----:B------:R-:W-:Y:S01]  /*36f0*/  FMUL R55, R18, R55 ;  /* 0x0000003712377220 */ /* 0x000fe20000400000 */
[----:B------:R-:W-:Y:S02]  /*3700*/  P2R R56, PR, RZ, 0x8 ;  /* 0x00000008ff387803 */ /* 0x000fe40000000000 */
[----:B--2---:R-:W-:-:S05]  /*3710*/  SEL R16, R16, RZ, P2 ;  /* 0x000000ff10107207 */ /* 0x004fca0001000000 */
[----:B------:R-:W-:-:S04]  /*3720*/  FADD R18, R16, 9.9999997473787516356e-06 ;  /* 0x3727c5ac10127421 */ /* 0x000fc80000000000 */
[----:B------:R-:W0:Y:S02]  /*3730*/  MUFU.SQRT R19, R18 ;  /* 0x0000001200137308 */ /* 0x000e240000002000 */
[C---:B0-----:R-:W-:Y:S02]  /*3740*/  FSETP.GT.AND P3, PT, R19.reuse, 8.50705917302346158658e+37, PT ;  /* 0x7e8000001300780b */ /* 0x041fe40003f64000 */
[----:B------:R-:W-:-:S11]  /*3750*/  FSETP.GEU.AND P1, PT, R19, 1.175494350822287508e-38, PT ;  /* 0x008000001300780b */ /* 0x000fd60003f2e000 */
[----:B------:R-:W-:-:S04]  /*3760*/  @P3 FMUL R19, R19, 0.25 ;  /* 0x3e80000013133820 */ /* 0x000fc80000400000 */
[----:B------:R-:W-:-:S04]  /*3770*/  @!P1 FMUL R19, R19, 16777216 ;  /* 0x4b80000013139820 */ /* 0x000fc80000400000 */
[----:B------:R-:W0:Y:S01]  /*3780*/  MUFU.RCP R16, R19 ;  /* 0x0000001300107308 */ /* 0x000e220000001000 */
[----:B------:R-:W-:-:S05]  /*3790*/  FSEL R17, R42, 1, P3 ;  /* 0x3f8000002a117808 */ /* 0x000fca0001800000 */
[----:B------:R-:W-:-:S04]  /*37a0*/  @!P1 FMUL R17, R17, 16777216 ;  /* 0x4b80000011119820 */ /* 0x000fc80000400000 */
[----:B0-----:R-:W-:Y:S01]  /*37b0*/  FMUL R16, R16, R17 ;  /* 0x0000001110107220 */ /* 0x001fe20000400000 */
[----:B------:R-:W-:-:S06]  /*37c0*/  IMAD.MOV.U32 R17, RZ, RZ, RZ ;  /* 0x000000ffff117224 */ /* 0x000fcc00078e00ff */
[----:B------:R-:W2:Y:S02]  /*37d0*/  @P2 LDG.E.EL R17, desc[UR4][R2.64+-0x180] ;  /* 0xfffe800402112981 */ /* 0x000ea4000c2e1900 */
[----:B--2---:R-:W-:-:S05]  /*37e0*/  SEL R17, R17, RZ, P2 ;  /* 0x000000ff11117207 */ /* 0x004fca0001000000 */
[----:B------:R-:W-:Y:S01]  /*37f0*/  FADD R18, R17, 9.9999997473787516356e-06 ;  /* 0x3727c5ac11127421 */ /* 0x000fe20000000000 */
[----:B------:R-:W-:-:S06]  /*3800*/  IMAD.MOV.U32 R17, RZ, RZ, RZ ;  /* 0x000000ffff117224 */ /* 0x000fcc00078e00ff */
[----:B------:R-:W2:Y:S01]  /*3810*/  @P2 LDG.E.EL R17, desc[UR4][R2.64+-0x180] ;  /* 0xfffe800402112981 */ /* 0x000ea2000c2e1900 */
[----:B------:R0:W1:Y:S02]  /*3820*/  MUFU.SQRT R67, R18 ;  /* 0x0000001200437308 */ /* 0x0000640000002000 */
[----:B0-----:R-:W-:-:S06]  /*3830*/  IMAD.MOV.U32 R18, RZ, RZ, RZ ;  /* 0x000000ffff127224 */ /* 0x001fcc00078e00ff */
[----:B------:R-:W3:Y:S01]  /*3840*/  @P2 LDG.E.EL R18, desc[UR4][R2.64+-0x180] ;  /* 0xfffe800402122981 */ /* 0x000ee2000c2e1900 */
[C---:B-1----:R-:W-:Y:S02]  /*3850*/  FSETP.GT.AND P3, PT, R67.reuse, 8.50705917302346158658e+37, PT ;  /* 0x7e8000004300780b */ /* 0x042fe40003f64000 */
[----:B------:R-:W-:-:S11]  /*3860*/  FSETP.GEU.AND P1, PT, R67, 1.175494350822287508e-38, PT ;  /* 0x008000004300780b */ /* 0x000fd60003f2e000 */
[----:B------:R-:W-:-:S04]  /*3870*/  @P3 FMUL R67, R67, 0.25 ;  /* 0x3e80000043433820 */ /* 0x000fc80000400000 */
[----:B------:R-:W-:Y:S01]  /*3880*/  @!P1 FMUL R67, R67, 16777216 ;  /* 0x4b80000043439820 */ /* 0x000fe20000400000 */
[----:B------:R-:W-:-:S05]  /*3890*/  FSEL R76, R42, 1, P3 ;  /* 0x3f8000002a4c7808 */ /* 0x000fca0001800000 */
[----:B------:R-:W0:Y:S01]  /*38a0*/  MUFU.RCP R67, R67 ;  /* 0x0000004300437308 */ /* 0x000e220000001000 */
[----:B------:R-:W-:-:S04]  /*38b0*/  @!P1 FMUL R76, R76, 16777216 ;  /* 0x4b8000004c4c9820 */ /* 0x000fc80000400000 */
[----:B0-----:R-:W-:Y:S01]  /*38c0*/  FMUL R78, R67, R76 ;  /* 0x0000004c434e7220 */ /* 0x001fe20000400000 */
[----:B------:R-:W-:Y:S02]  /*38d0*/  IMAD.MOV.U32 R67, RZ, RZ, RZ ;  /* 0x000000ffff437224 */ /* 0x000fe400078e00ff */
[----:B------:R-:W-:-:S05]  /*38e0*/  IMAD.WIDE R4, R43, 0x4, R4 ;  /* 0x000000042b047825 */ /* 0x000fca00078e0204 */
[----:B------:R-:W4:Y:S04]  /*38f0*/  @P4 LDG.E.EL R75, desc[UR4][R4.64+-0x180] ;  /* 0xfffe8004044b4981 */ /* 0x000f28000c2e1900 */
[----:B------:R-:W4:Y:S01]  /*3900*/  @P4 LDG.E.EL R67, desc[UR4][R4.64+-0x180] ;  /* 0xfffe800404434981 */ /* 0x000f22000c2e1900 */
[----:B------:R-:W-:Y:S01]  /*3910*/  FMUL R84, R31, R16 ;  /* 0x000000101f547220 */ /* 0x000fe20000400000 */
[----:B------:R-:W-:Y:S01]  /*3920*/  FMUL R21, R21, R78 ;  /* 0x0000004e15157220 */ /* 0x000fe20000400000 */
[----:B------:R-:W-:Y:S02]  /*3930*/  CS2R R80, SRZ ;  /* 0x0000000000507805 */ /* 0x000fe4000001ff00 */
[----:B------:R-:W-:Y:S01]  /*3940*/  CS2R R82, SRZ ;  /* 0x0000000000527805 */ /* 0x000fe2000001ff00 */
[----:B------:R-:W-:Y:S01]  /*3950*/  IMAD.MOV.U32 R31, RZ, RZ, RZ ;  /* 0x000000ffff1f7224 */ /* 0x000fe200078e00ff */
[----:B--2---:R-:W-:-:S05]  /*3960*/  SEL R17, R17, RZ, P2 ;  /* 0x000000ff11117207 */ /* 0x004fca0001000000 */
[----:B------:R-:W-:-:S04]  /*3970*/  FADD R17, R17, 9.9999997473787516356e-06 ;  /* 0x3727c5ac11117421 */ /* 0x000fc80000000000 */
[----:B------:R-:W0:Y:S01]  /*3980*/  MUFU.SQRT R19, R17 ;  /* 0x0000001100137308 */ /* 0x000e220000002000 */
[----:B---3--:R-:W-:-:S05]  /*3990*/  SEL R2, R18, RZ, P2 ;  /* 0x000000ff12027207 */ /* 0x008fca0001000000 */
[----:B------:R-:W-:Y:S01]  /*39a0*/  FADD R2, R2, 9.9999997473787516356e-06 ;  /* 0x3727c5ac02027421 */ /* 0x000fe20000000000 */
[----:B0-----:R-:W-:-:S03]  /*39b0*/  FSETP.GT.AND P3, PT, R19, 8.50705917302346158658e+37, PT ;  /* 0x7e8000001300780b */ /* 0x001fc60003f64000 */
[----:B------:R-:W0:Y:S01]  /*39c0*/  MUFU.SQRT R3, R2 ;  /* 0x0000000200037308 */ /* 0x000e220000002000 */
[----:B------:R-:W-:Y:S02]  /*39d0*/  FSETP.GEU.AND P1, PT, R19, 1.175494350822287508e-38, PT ;  /* 0x008000001300780b */ /* 0x000fe40003f2e000 */
[----:B------:R-:W-:-:S07]  /*39e0*/  FSEL R76, R42, 1, P3 ;  /* 0x3f8000002a4c7808 */ /* 0x000fce0001800000 */
[----:B------:R-:W-:Y:S01]  /*39f0*/  @P3 FMUL R19, R19, 0.25 ;  /* 0x3e80000013133820 */ /* 0x000fe20000400000 */
[----:B0-----:R-:W-:-:S03]  /*3a00*/  FSETP.GT.AND P3, PT, R3, 8.50705917302346158658e+37, PT ;  /* 0x7e8000000300780b */ /* 0x001fc60003f64000 */
[----:B------:R-:W-:Y:S01]  /*3a10*/  @!P1 FMUL R19, R19, 16777216 ;  /* 0x4b80000013139820 */ /* 0x000fe20000400000 */
[----:B------:R-:W-:Y:S01]  /*3a20*/  @!P1 FMUL R76, R76, 16777216 ;  /* 0x4b8000004c4c9820 */ /* 0x000fe20000400000 */
[----:B------:R-:W-:-:S04]  /*3a30*/  FSETP.GEU.AND P1, PT, R3, 1.175494350822287508e-38, PT ;  /* 0x008000000300780b */ /* 0x000fc80003f2e000 */
[----:B------:R-:W0:Y:S04]  /*3a40*/  MUFU.RCP R19, R19 ;  /* 0x0000001300137308 */ /* 0x000e280000001000 */
[----:B------:R-:W-:-:S05]  /*3a50*/  @P3 FMUL R3, R3, 0.25 ;  /* 0x3e80000003033820 */ /* 0x000fca0000400000 */
[----:B------:R-:W-:-:S06]  /*3a60*/  @!P1 FMUL R3, R3, 16777216 ;  /* 0x4b80000003039820 */ /* 0x000fcc0000400000 */
[----:B------:R-:W1:Y:S01]  /*3a70*/  MUFU.RCP R3, R3 ;  /* 0x0000000300037308 */ /* 0x000e620000001000 */
[----:B------:R-:W-:Y:S01]  /*3a80*/  FSEL R18, R42, 1, P3 ;  /* 0x3f8000002a127808 */ /* 0x000fe20001800000 */
[----:B0-----:R-:W-:Y:S01]  /*3a90*/  FMUL R79, R19, R76 ;  /* 0x0000004c134f7220 */ /* 0x001fe20000400000 */
[----:B------:R-:W-:-:S03]  /*3aa0*/  CS2R R76, SRZ ;  /* 0x00000000004c7805 */ /* 0x000fc6000001ff00 */
[----:B------:R-:W-:-:S03]  /*3ab0*/  @!P1 FMUL R18, R18, 16777216 ;  /* 0x4b80000012129820 */ /* 0x000fc60000400000 */
[----:B------:R-:W2:Y:S04]  /*3ac0*/  @P4 LDG.E.EL R77, desc[UR4][R4.64+-0x180] ;  /* 0xfffe8004044d4981 */ /* 0x000ea8000c2e1900 */
[----:B------:R0:W3:Y:S01]  /*3ad0*/  @P4 LDG.E.EL R76, desc[UR4][R4.64+-0x180] ;  /* 0xfffe8004044c4981 */ /* 0x0000e2000c2e1900 */
[----:B-1----:R-:W-:Y:S02]  /*3ae0*/  FMUL R17, R3, R18 ;  /* 0x0000001203117220 */ /* 0x002fe40000400000 */
[----:B------:R-:W1:Y:S08]  /*3af0*/  LDC.64 R2, c[0x0][0x2a0] ;  /* 0x0000a800ff027b82 */ /* 0x000e700000000a00 */
[----:B0-----:R-:W0:Y:S01]  /*3b00*/  LDC.64 R4, c[0x0][0x2a8] ;  /* 0x0000aa00ff047b82 */ /* 0x001e220000000a00 */
[----:B------:R-:W-:Y:S01]  /*3b10*/  FMUL R20, R20, R17 ;  /* 0x0000001114147220 */ /* 0x000fe20000400000 */
[----:B------:R-:W-:Y:S01]  /*3b20*/  FMUL R10, R10, R79 ;  /* 0x0000004f0a0a7220 */ /* 0x000fe20000400000 */
[----:B------:R-:W-:Y:S01]  /*3b30*/  CS2R R78, SRZ ;  /* 0x00000000004e7805 */ /* 0x000fe2000001ff00 */
[----:B-1----:R-:W-:-:S05]  /*3b40*/  IMAD.WIDE R16, R45, 0x4, R2 ;  /* 0x000000042d107825 */ /* 0x002fca00078e0202 */
[----:B------:R-:W2:Y:S01]  /*3b50*/  @P2 LDG.E.EL R78, desc[UR4][R16.64+-0x180] ;  /* 0xfffe8004104e2981 */ /* 0x000ea2000c2e1900 */
[----:B0-----:R-:W-:-:S03]  /*3b60*/  IMAD.WIDE R18, R45, 0x4, R4 ;  /* 0x000000042d127825 */ /* 0x001fc600078e0204 */
[----:B------:R-:W2:Y:S01]  /*3b70*/  @P2 LDG.E.EL R80, desc[UR4][R16.64+-0x180] ;  /* 0xfffe800410502981 */ /* 0x000ea2000c2e1900 */
[----:B------:R-:W-:-:S03]  /*3b80*/  IMAD.MOV.U32 R45, RZ, RZ, RZ ;  /* 0x000000ffff2d7224 */ /* 0x000fc600078e00ff */
[----:B------:R-:W2:Y:S04]  /*3b90*/  @P2 LDG.E.EL R82, desc[UR4][R18.64+-0x180] ;  /* 0xfffe800412522981 */ /* 0x000ea8000c2e1900 */
[----:B------:R-:W2:Y:S04]  /*3ba0*/  @P2 LDG.E.EL R79, desc[UR4][R16.64+-0x180] ;  /* 0xfffe8004104f2981 */ /* 0x000ea8000c2e1900 */
[----:B------:R-:W2:Y:S04]  /*3bb0*/  @P2 LDG.E.EL R45, desc[UR4][R18.64+-0x180] ;  /* 0xfffe8004122d2981 */ /* 0x000ea8000c2e1900 */
[----:B------:R-:W2:Y:S04]  /*3bc0*/  @P2 LDG.E.EL R31, desc[UR4][R16.64+-0x180] ;  /* 0xfffe8004101f2981 */ /* 0x000ea8000c2e1900 */
[----:B------:R-:W2:Y:S04]  /*3bd0*/  @P2 LDG.E.EL R81, desc[UR4][R18.64+-0x180] ;  /* 0xfffe800412512981 */ /* 0x000ea8000c2e1900 */
[----:B------:R0:W2:Y:S01]  /*3be0*/  @P2 LDG.E.EL R83, desc[UR4][R18.64+-0x180] ;  /* 0xfffe800412532981 */ /* 0x0000a2000c2e1900 */
[----:B------:R-:W-:-:S02]  /*3bf0*/  SEL R54, R54, RZ, !P6 ;  /* 0x000000ff36367207 */ /* 0x000fc40007000000 */
[----:B0-----:R-:W-:-:S05]  /*3c00*/  SEL R19, R66, RZ, !P6 ;  /* 0x000000ff42137207 */ /* 0x001fca0007000000 */
[----:B------:R-:W-:-:S04]  /*3c10*/  FADD R19, R19, -R54 ;  /* 0x8000003613137221 */ /* 0x000fc80000000000 */
[----:B------:R-:W-:Y:S01]  /*3c20*/  FMUL R68, R68, R19 ;  /* 0x0000001344447220 */ /* 0x000fe20000400000 */
[----:B----4-:R-:W-:-:S05]  /*3c30*/  SEL R67, R67, RZ, P4 ;  /* 0x000000ff43437207 */ /* 0x010fca0002000000 */
[----:B------:R-:W-:Y:S01]  /*3c40*/  FADD R67, R67, 9.9999997473787516356e-06 ;  /* 0x3727c5ac43437421 */ /* 0x000fe20000000000 */
[----:B------:R-:W-:Y:S02]  /*3c50*/  SEL R52, R52, RZ, !P5 ;  /* 0x000000ff34347207 */ /* 0x000fe40006800000 */
[----:B------:R-:W-:-:S05]  /*3c60*/  SEL R23, R23, RZ, !P5 ;  /* 0x000000ff17177207 */ /* 0x000fca0006800000 */
[----:B------:R-:W-:Y:S01]  /*3c70*/  FADD R23, R23, -R52 ;  /* 0x8000003417177221 */ /* 0x000fe20000000000 */
[----:B------:R-:W-:-:S03]  /*3c80*/  SEL R54, R53, RZ, !P5 ;  /* 0x000000ff35367207 */ /* 0x000fc60006800000 */
[----:B------:R-:W-:Y:S01]  /*3c90*/  FMUL R60, R60, R23 ;  /* 0x000000173c3c7220 */ /* 0x000fe20000400000 */
[----:B------:R-:W-:Y:S02]  /*3ca0*/  SEL R25, R25, RZ, !P5 ;  /* 0x000000ff19197207 */ /* 0x000fe40006800000 */
[----:B------:R-:W-:-:S03]  /*3cb0*/  SEL R24, R24, RZ, !P5 ;  /* 0x000000ff18187207 */ /* 0x000fc60006800000 */
[----:B------:R-:W-:Y:S01]  /*3cc0*/  FADD R54, R25, -R54 ;  /* 0x8000003619367221 */ /* 0x000fe20000000000 */
[----:B-----5:R-:W-:Y:S02]  /*3cd0*/  SEL R25, R51, RZ, !P5 ;  /* 0x000000ff33197207 */ /* 0x020fe40006800000 */
[----:B------:R-:W-:-:S03]  /*3ce0*/  SEL R33, R33, RZ, !P5 ;  /* 0x000000ff21217207 */ /* 0x000fc60006800000 */
[----:B------:R-:W-:-:S04]  /*3cf0*/  FADD R25, R24, -R25 ;  /* 0x8000001918197221 */ /* 0x000fc80000000000 */
[----:B------:R-:W-:Y:S01]  /*3d00*/  FMUL R36, R36, R25 ;  /* 0x0000001924247220 */ /* 0x000fe20000400000 */
[----:B------:R-:W-:-:S04]  /*3d10*/  IMAD.WIDE R2, R43, 0x4, R2 ;  /* 0x000000042b027825 */ /* 0x000fc800078e0202 */
[----:B------:R-:W-:Y:S01]  /*3d20*/  IMAD.WIDE R4, R43, 0x4, R4 ;  /* 0x000000042b047825 */ /* 0x000fe200078e0204 */
[----:B---3--:R-:W-:Y:S02]  /*3d30*/  SEL R19, R76, RZ, P4 ;  /* 0x000000ff4c137207 */ /* 0x008fe40002000000 */
[----:B--2---:R-:W-:Y:S02]  /*3d40*/  SEL R17, R78, RZ, P2 ;  /* 0x000000ff4e117207 */ /* 0x004fe40001000000 */
[----:B------:R-:W-:-:S05]  /*3d50*/  SEL R45, R45, RZ, P2 ;  /* 0x000000ff2d2d7207 */ /* 0x000fca0001000000 */
[----:B------:R-:W-:Y:S01]  /*3d60*/  FFMA R16, R84, R17, R45 ;  /* 0x0000001154107223 */ /* 0x000fe2000000002d */
[----:B------:R-:W-:Y:S02]  /*3d70*/  SEL R17, R80, RZ, P2 ;  /* 0x000000ff50117207 */ /* 0x000fe40001000000 */
[----:B------:R-:W-:-:S05]  /*3d80*/  SEL R45, R82, RZ, P2 ;  /* 0x000000ff522d7207 */ /* 0x000fca0001000000 */
[----:B------:R-:W-:Y:S01]  /*3d90*/  FFMA R10, R10, R17, R45 ;  /* 0x000000110a0a7223 */ /* 0x000fe2000000002d */
[----:B------:R-:W-:Y:S02]  /*3da0*/  SEL R17, R77, RZ, P4 ;  /* 0x000000ff4d117207 */ /* 0x000fe40002000000 */
[----:B------:R-:W-:-:S03]  /*3db0*/  @P0 FSEL R0, R16, RZ, P2 ;  /* 0x000000ff10000208 */ /* 0x000fc60001000000 */
[----:B------:R-:W-:-:S04]  /*3dc0*/  FADD R17, R17, 9.9999997473787516356e-06 ;  /* 0x3727c5ac11117421 */ /* 0x000fc80000000000 */
[----:B------:R-:W0:Y:S01]  /*3dd0*/  MUFU.SQRT R16, R17 ;  /* 0x0000001100107308 */ /* 0x000e220000002000 */
[----:B------:R-:W-:Y:S02]  /*3de0*/  SEL R78, R79, RZ, P2 ;  /* 0x000000ff4f4e7207 */ /* 0x000fe40001000000 */
[----:B------:R-:W-:Y:S02]  /*3df0*/  SEL R84, R81, RZ, P2 ;  /* 0x000000ff51547207 */ /* 0x000fe40001000000 */
[----:B------:R-:W-:Y:S02]  /*3e00*/  SEL R31, R31, RZ, P2 ;  /* 0x000000ff1f1f7207 */ /* 0x000fe40001000000 */
[----:B------:R-:W-:Y:S01]  /*3e10*/  SEL R83, R83, RZ, P2 ;  /* 0x000000ff53537207 */ /* 0x000fe20001000000 */
[----:B------:R-:W-:Y:S01]  /*3e20*/  FFMA R21, R21, R78, R84 ;  /* 0x0000004e15157223 */ /* 0x000fe20000000054 */
[----:B------:R-:W-:-:S03]  /*3e30*/  FADD R19, R19, 9.9999997473787516356e-06 ;  /* 0x3727c5ac13137421 */ /* 0x000fc60000000000 */
[----:B------:R-:W-:Y:S01]  /*3e40*/  FFMA R20, R20, R31, R83 ;  /* 0x0000001f14147223 */ /* 0x000fe20000000053 */
[----:B------:R-:W-:Y:S01]  /*3e50*/  @P0 FSEL R15, R21, RZ, P2 ;  /* 0x000000ff150f0208 */ /* 0x000fe20001000000 */
[----:B------:R-:W1:Y:S01]  /*3e60*/  MUFU.SQRT R18, R19 ;  /* 0x0000001300127308 */ /* 0x000e620000002000 */
[----:B------:R-:W-:Y:S02]  /*3e70*/  @P0 FSEL R14, R10, RZ, P2 ;  /* 0x000000ff0a0e0208 */ /* 0x000fe40001000000 */
[----:B------:R-:W-:Y:S02]  /*3e80*/  @P0 FSEL R32, R20, RZ, P2 ;  /* 0x000000ff14200208 */ /* 0x000fe40001000000 */
[C---:B0-----:R-:W-:Y:S02]  /*3e90*/  FSETP.GT.AND P0, PT, R16.reuse, 8.50705917302346158658e+37, PT ;  /* 0x7e8000001000780b */ /* 0x041fe40003f04000 */
[----:B------:R-:W-:Y:S02]  /*3ea0*/  SEL R20, R75, RZ, P4 ;  /* 0x000000ff4b147207 */ /* 0x000fe40002000000 */
[----:B------:R-:W-:-:S03]  /*3eb0*/  FSETP.GEU.AND P3, PT, R16, 1.175494350822287508e-38, PT ;  /* 0x008000001000780b */ /* 0x000fc60003f6e000 */
[----:B------:R-:W-:Y:S01]  /*3ec0*/  FADD R20, R20, 9.9999997473787516356e-06 ;  /* 0x3727c5ac14147421 */ /* 0x000fe20000000000 */
[----:B------:R-:W-:-:S03]  /*3ed0*/  FSEL R10, R42, 1, P0 ;  /* 0x3f8000002a0a7808 */ /* 0x000fc60000000000 */
[----:B------:R-:W0:Y:S02]  /*3ee0*/  MUFU.SQRT R21, R20 ;  /* 0x0000001400157308 */ /* 0x000e240000002000 */
[----:B------:R-:W-:Y:S01]  /*3ef0*/  @P0 FMUL R16, R16, 0.25 ;  /* 0x3e80000010100820 */ /* 0x000fe20000400000 */
[C---:B-1----:R-:W-:Y:S02]  /*3f00*/  FSETP.GT.AND P0, PT, R18.reuse, 8.50705917302346158658e+37, PT ;  /* 0x7e8000001200780b */ /* 0x042fe40003f04000 */
[----:B------:R-:W-:-:S03]  /*3f10*/  FSETP.GEU.AND P1, PT, R18, 1.175494350822287508e-38, PT ;  /* 0x008000001200780b */ /* 0x000fc60003f2e000 */
[----:B------:R-:W1:Y:S01]  /*3f20*/  MUFU.SQRT R19, R67 ;  /* 0x0000004300137308 */ /* 0x000e620000002000 */
[----:B------:R-:W-:-:S07]  /*3f30*/  FSEL R17, R42, 1, P0 ;  /* 0x3f8000002a117808 */ /* 0x000fce0000000000 */
[----:B------:R-:W-:Y:S01]  /*3f40*/  @P0 FMUL R18, R18, 0.25 ;  /* 0x3e80000012120820 */ /* 0x000fe20000400000 */
[C---:B0-----:R-:W-:Y:S02]  /*3f50*/  FSETP.GT.AND P0, PT, R21.reuse, 8.50705917302346158658e+37, PT ;  /* 0x7e8000001500780b */ /* 0x041fe40003f04000 */
[----:B------:R-:W-:Y:S02]  /*3f60*/  P2R R31, PR, RZ, 0x40 ;  /* 0x00000040ff1f7803 */ /* 0x000fe40000000000 */
[----:B------:R-:W-:Y:S02]  /*3f70*/  FSETP.GEU.AND P2, PT, R21, 1.175494350822287508e-38, PT ;  /* 0x008000001500780b */ /* 0x000fe40003f4e000 */
[----:B-1----:R-:W-:Y:S02]  /*3f80*/  FSETP.GT.AND P6, PT, R19, 8.50705917302346158658e+37, PT ;  /* 0x7e8000001300780b */ /* 0x002fe40003fc4000 */
[----:B------:R-:W-:-:S05]  /*3f90*/  FSEL R66, R42, 1, P0 ;  /* 0x3f8000002a427808 */ /* 0x000fca0000000000 */
[----:B------:R-:W-:Y:S01]  /*3fa0*/  @P0 FMUL R21, R21, 0.25 ;  /* 0x3e80000015150820 */ /* 0x000fe20000400000 */
[----:B------:R-:W-:Y:S01]  /*3fb0*/  FSETP.GEU.AND P0, PT, R19, 1.175494350822287508e-38, PT ;  /* 0x008000001300780b */ /* 0x000fe20003f0e000 */
[----:B------:R-:W-:-:S04]  /*3fc0*/  @!P3 FMUL R16, R16, 16777216 ;  /* 0x4b8000001010b820 */ /* 0x000fc80000400000 */
[----:B------:R-:W-:Y:S01]  /*3fd0*/  @P6 FMUL R19, R19, 0.25 ;  /* 0x3e80000013136820 */ /* 0x000fe20000400000 */
[----:B------:R-:W-:Y:S01]  /*3fe0*/  @!P2 FMUL R21, R21, 16777216 ;  /* 0x4b8000001515a820 */ /* 0x000fe20000400000 */
[----:B------:R-:W-:Y:S01]  /*3ff0*/  @!P1 FMUL R18, R18, 16777216 ;  /* 0x4b80000012129820 */ /* 0x000fe20000400000 */
[----:B------:R-:W0:Y:S05]  /*4000*/  MUFU.RCP R23, R16 ;  /* 0x0000001000177308 */ /* 0x000e2a0000001000 */
[----:B------:R-:W-:-:S03]  /*4010*/  @!P0 FMUL R19, R19, 16777216 ;  /* 0x4b80000013138820 */ /* 0x000fc60000400000 */
[----:B------:R-:W1:Y:S01]  /*4020*/  MUFU.RCP R21, R21 ;  /* 0x0000001500157308 */ /* 0x000e620000001000 */
[----:B------:R-:W-:-:S07]  /*4030*/  FSEL R42, R42, 1, P6 ;  /* 0x3f8000002a2a7808 */ /* 0x000fce0003000000 */
[----:B------:R-:W2:Y:S01]  /*4040*/  MUFU.RCP R19, R19 ;  /* 0x0000001300137308 */ /* 0x000ea20000001000 */
[----:B------:R-:W-:-:S07]  /*4050*/  @!P3 FMUL R10, R10, 16777216 ;  /* 0x4b8000000a0ab820 */ /* 0x000fce0000400000 */
[----:B------:R-:W3:Y:S01]  /*4060*/  MUFU.RCP R18, R18 ;  /* 0x0000001200127308 */ /* 0x000ee20000001000 */
[----:B------:R-:W-:Y:S01]  /*4070*/  @!P2 FMUL R66, R66, 16777216 ;  /* 0x4b8000004242a820 */ /* 0x000fe20000400000 */
[----:B------:R-:W-:Y:S01]  /*4080*/  @!P0 FMUL R42, R42, 16777216 ;  /* 0x4b8000002a2a8820 */ /* 0x000fe20000400000 */
[----:B------:R-:W-:Y:S01]  /*4090*/  SEL R20, R22, RZ, !P5 ;  /* 0x000000ff16147207 */ /* 0x000fe20006800000 */
[----:B0-----:R-:W-:Y:S01]  /*40a0*/  FMUL R10, R23, R10 ;  /* 0x0000000a170a7220 */ /* 0x001fe20000400000 */
[----:B------:R-:W-:Y:S01]  /*40b0*/  @!P1 FMUL R17, R17, 16777216 ;  /* 0x4b80000011119820 */ /* 0x000fe20000400000 */
[----:B-1----:R-:W-:Y:S01]  /*40c0*/  FMUL R23, R21, R66 ;  /* 0x0000004215177220 */ /* 0x002fe20000400000 */
[----:B--2---:R-:W-:Y:S01]  /*40d0*/  FMUL R25, R19, R42 ;  /* 0x0000002a13197220 */ /* 0x004fe20000400000 */
[----:B------:R-:W-:Y:S01]  /*40e0*/  FADD R20, R20, -R33 ;  /* 0x8000002114147221 */ /* 0x000fe20000000000 */
[----:B------:R-:W-:Y:S01]  /*40f0*/  FMUL R22, R9, R10 ;  /* 0x0000000a09167220 */ /* 0x000fe20000400000 */
[----:B------:R-:W-:Y:S01]  /*4100*/  FMUL R23, R26, R23 ;  /* 0x000000171a177220 */ /* 0x000fe20000400000 */
[----:B------:R-:W-:Y:S01]  /*4110*/  FMUL R26, R12, R25 ;  /* 0x000000190c1a7220 */ /* 0x000fe20000400000 */
[----:B------:R-:W-:-:S02]  /*4120*/  IMAD.MOV.U32 R10, RZ, RZ, RZ ;  /* 0x000000ffff0a7224 */ /* 0x000fc400078e00ff */
[----:B---3--:R-:W-:Y:S01]  /*4130*/  FMUL R17, R18, R17 ;  /* 0x0000001112117220 */ /* 0x008fe20000400000 */
[----:B------:R-:W-:Y:S01]  /*4140*/  CS2R R18, SRZ ;  /* 0x0000000000127805 */ /* 0x000fe2000001ff00 */
[----:B------:R-:W-:Y:S02]  /*4150*/  IMAD.MOV.U32 R12, RZ, RZ, RZ ;  /* 0x000000ffff0c7224 */ /* 0x000fe400078e00ff */
[----:B------:R-:W-:Y:S01]  /*4160*/  FMUL R59, R59, R20 ;  /* 0x000000143b3b7220 */ /* 0x000fe20000400000 */
[----:B------:R-:W-:Y:S01]  /*4170*/  FMUL R24, R8, R17 ;  /* 0x0000001108187220 */ /* 0x000fe20000400000 */
[----:B------:R-:W-:Y:S01]  /*4180*/  IMAD.MOV.U32 R16, RZ, RZ, RZ ;  /* 0x000000ffff107224 */ /* 0x000fe200078e00ff */
[----:B------:R-:W-:Y:S01]  /*4190*/  CS2R R20, SRZ ;  /* 0x0000000000147805 */ /* 0x000fe2000001ff00 */
[----:B------:R-:W-:Y:S01]  /*41a0*/  IMAD.MOV.U32 R17, RZ, RZ, RZ ;  /* 0x000000ffff117224 */ /* 0x000fe200078e00ff */
[----:B------:R-:W2:Y:S01]  /*41b0*/  @P4 LDG.E.EL R10, desc[UR4][R2.64+-0x180] ;  /* 0xfffe8004020a4981 */ /* 0x000ea2000c2e1900 */
[----:B------:R-:W0:Y:S03]  /*41c0*/  LDC.64 R8, c[0x0][0x2b0] ;  /* 0x0000ac00ff087b82 */ /* 0x000e260000000a00 */
[----:B------:R-:W3:Y:S04]  /*41d0*/  @P4 LDG.E.EL R18, desc[UR4][R4.64+-0x180] ;  /* 0xfffe800404124981 */ /* 0x000ee8000c2e1900 */
[----:B------:R-:W4:Y:S04]  /*41e0*/  @P4 LDG.E.EL R12, desc[UR4][R2.64+-0x180] ;  /* 0xfffe8004020c4981 */ /* 0x000f28000c2e1900 */
[----:B------:R-:W5:Y:S04]  /*41f0*/  @P4 LDG.E.EL R19, desc[UR4][R4.64+-0x180] ;  /* 0xfffe800404134981 */ /* 0x000f68000c2e1900 */
[----:B------:R-:W5:Y:S04]  /*4200*/  @P4 LDG.E.EL R16, desc[UR4][R2.64+-0x180] ;  /* 0xfffe800402104981 */ /* 0x000f68000c2e1900 */
[----:B------:R-:W5:Y:S04]  /*4210*/  @P4 LDG.E.EL R17, desc[UR4][R2.64+-0x180] ;  /* 0xfffe800402114981 */ /* 0x000f68000c2e1900 */
[----:B------:R-:W5:Y:S04]  /*4220*/  @P4 LDG.E.EL R20, desc[UR4][R4.64+-0x180] ;  /* 0xfffe800404144981 */ /* 0x000f68000c2e1900 */
[----:B------:R1:W5:Y:S01]  /*4230*/  @P4 LDG.E.EL R21, desc[UR4][R4.64+-0x180] ;  /* 0xfffe800404154981 */ /* 0x000362000c2e1900 */
[----:B------:R-:W-:-:S02]  /*4240*/  ISETP.NE.AND P2, PT, R58, RZ, PT ;  /* 0x000000ff3a00720c */ /* 0x000fc40003f45270 */
[----:B------:R-:W-:Y:S02]  /*4250*/  ISETP.NE.AND P6, PT, R31, RZ, PT ;  /* 0x000000ff1f00720c */ /* 0x000fe40003fc5270 */
[----:B------:R-:W-:Y:S02]  /*4260*/  SEL R38, R38, RZ, !P5 ;  /* 0x000000ff26267207 */ /* 0x000fe40006800000 */
[----:B------:R-:W-:Y:S01]  /*4270*/  SEL R71, R71, RZ, !P5 ;  /* 0x000000ff47477207 */ /* 0x000fe20006800000 */
[----:B------:R-:W-:Y:S01]  /*4280*/  FMUL R65, R65, R54 ;  /* 0x0000003641417220 */ /* 0x000fe20000400000 */
[----:B------:R-:W-:Y:S02]  /*4290*/  SEL R64, R64, RZ, !P5 ;  /* 0x000000ff40407207 */ /* 0x000fe40006800000 */
[----:B------:R-:W-:Y:S02]  /*42a0*/  SEL R70, R70, RZ, !P5 ;  /* 0x000000ff46467207 */ /* 0x000fe40006800000 */
[----:B------:R-:W-:-:S02]  /*42b0*/  SEL R34, R34, RZ, !P5 ;  /* 0x000000ff22227207 */ /* 0x000fc40006800000 */
[----:B------:R-:W-:Y:S02]  /*42c0*/  SEL R39, R39, RZ, !P6 ;  /* 0x000000ff27277207 */ /* 0x000fe40007000000 */
[----:B------:R-:W-:Y:S02]  /*42d0*/  SEL R62, R62, RZ, !P6 ;  /* 0x000000ff3e3e7207 */ /* 0x000fe40007000000 */
[----:B-1----:R-:W-:Y:S02]  /*42e0*/  SEL R4, R61, RZ, !P6 ;  /* 0x000000ff3d047207 */ /* 0x002fe40007000000 */
[----:B------:R-:W-:Y:S02]  /*42f0*/  SEL R74, R74, RZ, !P6 ;  /* 0x000000ff4a4a7207 */ /* 0x000fe40007000000 */
[----:B------:R-:W-:Y:S02]  /*4300*/  SEL R73, R73, RZ, !P6 ;  /* 0x000000ff49497207 */ /* 0x000fe40007000000 */
[----:B------:R-:W-:-:S02]  /*4310*/  SEL R49, R49, RZ, !P6 ;  /* 0x000000ff31317207 */ /* 0x000fc40007000000 */
[----:B------:R-:W-:Y:S02]  /*4320*/  ISETP.NE.AND P3, PT, R56, RZ, PT ;  /* 0x000000ff3800720c */ /* 0x000fe40003f65270 */
[----:B------:R-:W-:Y:S01]  /*4330*/  ISETP.NE.AND P1, PT, R69, RZ, PT ;  /* 0x000000ff4500720c */ /* 0x000fe20003f25270 */
[----:B------:R-:W-:Y:S01]  /*4340*/  FFMA R56, R39, R68, R74 ;  /* 0x0000004427387223 */ /* 0x000fe2000000004a */
[----:B------:R-:W-:Y:S01]  /*4350*/  FFMA R58, R62, R55, R49 ;  /* 0x000000373e3a7223 */ /* 0x000fe20000000031 */
[----:B0-----:R-:W-:Y:S01]  /*4360*/  IMAD.WIDE R8, R41, 0x4, R8 ;  /* 0x0000000429087825 */ /* 0x001fe200078e0208 */
[----:B--2---:R-:W-:Y:S02]  /*4370*/  SEL R3, R10, RZ, P4 ;  /* 0x000000ff0a037207 */ /* 0x004fe40002000000 */
[----:B---3--:R-:W-:Y:S02]  /*4380*/  SEL R31, R18, RZ, P4 ;  /* 0x000000ff121f7207 */ /* 0x008fe40002000000 */
[----:B----4-:R-:W-:-:S02]  /*4390*/  SEL R25, R12, RZ, P4 ;  /* 0x000000ff0c197207 */ /* 0x010fc40002000000 */
[----:B-----5:R-:W-:Y:S01]  /*43a0*/  SEL R19, R19, RZ, P4 ;  /* 0x000000ff13137207 */ /* 0x020fe20002000000 */
[----:B------:R-:W-:Y:S01]  /*43b0*/  FFMA R2, R22, R3, R31 ;  /* 0x0000000316027223 */ /* 0x000fe2000000001f */
[----:B------:R-:W-:-:S03]  /*43c0*/  SEL R10, R16, RZ, P4 ;  /* 0x000000ff100a7207 */ /* 0x000fc60002000000 */
[----:B------:R-:W-:Y:S01]  /*43d0*/  FFMA R3, R24, R25, R19 ;  /* 0x0000001918037223 */ /* 0x000fe20000000013 */
[----:B------:R-:W-:Y:S02]  /*43e0*/  SEL R17, R17, RZ, P4 ;  /* 0x000000ff11117207 */ /* 0x000fe40002000000 */
[----:B------:R-:W-:Y:S02]  /*43f0*/  SEL R20, R20, RZ, P4 ;  /* 0x000000ff14147207 */ /* 0x000fe40002000000 */
[----:B------:R-:W-:-:S03]  /*4400*/  SEL R21, R21, RZ, P4 ;  /* 0x000000ff15157207 */ /* 0x000fc60002000000 */
[----:B------:R-:W-:Y:S01]  /*4410*/  FFMA R10, R23, R10, R20 ;  /* 0x0000000a170a7223 */ /* 0x000fe20000000014 */
[----:B------:R-:W-:Y:S01]  /*4420*/  @P2 FSEL R30, R2, RZ, P4 ;  /* 0x000000ff021e2208 */ /* 0x000fe20002000000 */
[----:B------:R-:W-:Y:S01]  /*4430*/  FFMA R16, R38, R59, R71 ;  /* 0x0000003b26107223 */ /* 0x000fe20000000047 */
[----:B------:R-:W-:Y:S01]  /*4440*/  FFMA R21, R26, R17, R21 ;  /* 0x000000111a157223 */ /* 0x000fe20000000015 */
[----:B------:R-:W-:Y:S02]  /*4450*/  @P2 FSEL R29, R3, RZ, P4 ;  /* 0x000000ff031d2208 */ /* 0x000fe40002000000 */
[----:B------:R-:W-:Y:S02]  /*4460*/  SEL R17, R44, RZ, !P5 ;  /* 0x000000ff2c117207 */ /* 0x000fe40006800000 */
[----:B------:R-:W-:Y:S02]  /*4470*/  SEL R3, R40, RZ, !P5 ;  /* 0x000000ff28037207 */ /* 0x000fe40006800000 */
[----:B------:R-:W-:-:S02]  /*4480*/  SEL R19, R50, RZ, !P5 ;  /* 0x000000ff32137207 */ /* 0x000fc40006800000 */
[----:B------:R-:W-:Y:S02]  /*4490*/  SEL R2, R63, RZ, !P6 ;  /* 0x000000ff3f027207 */ /* 0x000fe40007000000 */
[----:B------:R-:W-:Y:S02]  /*44a0*/  SEL R59, R72, RZ, !P6 ;  /* 0x000000ff483b7207 */ /* 0x000fe40007000000 */
[----:B------:R-:W-:Y:S02]  /*44b0*/  @P2 FSEL R27, R10, RZ, P4 ;  /* 0x000000ff0a1b2208 */ /* 0x000fe40002000000 */
[----:B------:R-:W-:Y:S01]  /*44c0*/  @P2 FSEL R13, R21, RZ, P4 ;  /* 0x000000ff150d2208 */ /* 0x000fe20002000000 */
[----:B------:R-:W-:Y:S01]  /*44d0*/  FFMA R17, R17, R60, R64 ;  /* 0x0000003c11117223 */ /* 0x000fe20000000040 */
[----:B------:R-:W-:Y:S01]  /*44e0*/  FFMA R18, R3, R36, R70 ;  /* 0x0000002403127223 */ /* 0x000fe20000000046 */
[----:B------:R-:W-:Y:S01]  /*44f0*/  FFMA R19, R34, R65, R19 ;  /* 0x0000004122137223 */ /* 0x000fe20000000013 */
[----:B------:R-:W-:Y:S01]  /*4500*/  FFMA R57, R2, R57, R73 ;  /* 0x0000003902397223 */ /* 0x000fe20000000049 */
[----:B------:R-:W-:Y:S01]  /*4510*/  FFMA R59, R4, R47, R59 ;  /* 0x0000002f043b7223 */ /* 0x000fe2000000003b */
[----:B------:R-:W-:-:S02]  /*4520*/  @P5 FSEL R16, R37, R0, !P1 ;  /* 0x0000000025105208 */ /* 0x000fc40004800000 */
[----:B------:R-:W-:Y:S02]  /*4530*/  @P5 FSEL R17, R6, R15, !P1 ;  /* 0x0000000f06115208 */ /* 0x000fe40004800000 */
[----:B------:R-:W-:Y:S02]  /*4540*/  @P5 FSEL R18, R11, R14, !P1 ;  /* 0x0000000e0b125208 */ /* 0x000fe40004800000 */
[----:B------:R-:W-:Y:S02]  /*4550*/  @P5 FSEL R19, R7, R32, !P1 ;  /* 0x0000002007135208 */ /* 0x000fe40004800000 */
[----:B------:R-:W-:Y:S02]  /*4560*/  @P6 FSEL R56, R35, R30, !P3 ;  /* 0x0000001e23386208 */ /* 0x000fe40005800000 */
[----:B------:R-:W-:Y:S02]  /*4570*/  @P6 FSEL R57, R28, R29, !P3 ;  /* 0x0000001d1c396208 */ /* 0x000fe40005800000 */
[----:B------:R-:W-:-:S02]  /*4580*/  @P6 FSEL R58, R46, R27, !P3 ;  /* 0x0000001b2e3a6208 */ /* 0x000fc40005800000 */
[----:B------:R-:W-:Y:S01]  /*4590*/  @P6 FSEL R59, R48, R13, !P3 ;  /* 0x0000000d303b6208 */ /* 0x000fe20005800000 */
[----:B------:R-:W-:Y:S04]  /*45a0*/  STG.E.128 desc[UR4][R8.64], R16 ;  /* 0x0000001008007986 */ /* 0x000fe8000c101d04 */
[----:B------:R-:W-:Y:S01]  /*45b0*/  STG.E.128 desc[UR4][R8.64+0x800], R56 ;  /* 0x0008003808007986 */ /* 0x000fe2000c101d04 */
[----:B------:R-:W-:Y:S05]  /*45c0*/  EXIT ;  /* 0x000000000000794d */ /* 0x000fea0003800000 */
.L_x_0:
[----:B------:R-:W-:-:S00]  /*45d0*/  BRA `(.L_x_0) ;  /* 0xfffffffc00fc7947 */ /* 0x000fc0000383ffff */
[----:B------:R-:W-:-:S00]  /*45e0*/  NOP ;  /* 0x0000000000007918 */ /* 0x000fc00000000000 */
        /* <DEDUP_REMOVED lines=9> */
.L_x_1:


//--------------------- .nv.global.init           --------------------------
	.section	.nv.global.init,"aw",@progbits
.nv.global.init:
	.type		_$_str,@object
	.size		_$_str,(_$_str_$_2 - _$_str)
_$_str:
        /*0000*/ 	.byte	0x5f, 0x5f, 0x43, 0x55, 0x44, 0x41, 0x5f, 0x46, 0x54, 0x5a, 0x00
	.type		_$_str_$_2,@object
	.size		_$_str_$_2,(.L_1 - _$_str_$_2)
_$_str_$_2:
        /*000b*/ 	.byte	0x5f, 0x5f, 0x43, 0x55, 0x44, 0x41, 0x5f, 0x50, 0x52, 0x45, 0x43, 0x5f, 0x53, 0x51, 0x52, 0x54
        /*001b*/ 	.byte	0x00
.L_1:


//--------------------- .nv.constant0.triton_poi_fused_cat_7 --------------------------
	.section	.nv.constant0.triton_poi_fused_cat_7,"a",@progbits
	.sectionflags	@""
	.align	4
.nv.constant0.triton_poi_fused_cat_7:
	.zero		700
